	.target	sm_90a

	.elftype	@"ET_EXEC"


//--------------------- .note.nv.tkinfo           --------------------------
	.section	.note.nv.tkinfo,"",@"SHT_NOTE"
	.sectionflags	@"SHF_NOTE_NV_TKINFO"
	.tkinfo
        /*0018*/ 	.word	0x00000002
        /*0030*/ 	.string	""
        /*0030*/ 	.string	"ptxas"
        /*0030*/ 	.string	"Cuda compilation tools, release 13.0, V13.0.88"
        /*0030*/ 	.string	"Build cuda_13.0.r13.0/compiler.36424714_0"
        /*0030*/ 	.string	"-v  -suppress-debug-info  -lineinfo  -arch sm_90a "



//--------------------- .note.nv.cuinfo           --------------------------
	.section	.note.nv.cuinfo,"",@"SHT_NOTE"
	.sectionflags	@"SHF_NOTE_NV_CUINFO"
        /*0018*/ 	.short	0x0002
        /*001a*/ 	.short	0x005a
        /*001c*/ 	.short	0x0082
	.zero		2


//--------------------- .nv.info                  --------------------------
	.section	.nv.info,"",@"SHT_CUDA_INFO"
	.align	4


	//----- nvinfo : EIATTR_REGCOUNT
	.align		4
        /*0000*/ 	.byte	0x04, 0x2f
        /*0002*/ 	.short	(.L_1 - .L_0)
	.align		4
.L_0:
        /*0004*/ 	.word	index@(matmul_kernel)
        /*0008*/ 	.word	0x000000f1


	//----- nvinfo : EIATTR_FRAME_SIZE
	.align		4
.L_1:
        /*000c*/ 	.byte	0x04, 0x11
        /*000e*/ 	.short	(.L_3 - .L_2)
	.align		4
.L_2:
        /*0010*/ 	.word	index@(matmul_kernel)
        /*0014*/ 	.word	0x00000000


	//----- nvinfo : EIATTR_MIN_STACK_SIZE
	.align		4
.L_3:
        /*0018*/ 	.byte	0x04, 0x12
        /*001a*/ 	.short	(.L_5 - .L_4)
	.align		4
.L_4:
        /*001c*/ 	.word	index@(matmul_kernel)
        /*0020*/ 	.word	0x00000000
.L_5:


//--------------------- .nv.compat                --------------------------
	.section	.nv.compat,"",@"SHT_CUDA_COMPAT_INFO"
	.align	4
        /*0000*/ 	.byte	0x02, 0x09, 0x01, 0x00, 0x02, 0x02, 0x04, 0x00, 0x02, 0x05, 0x05, 0x00, 0x03, 0x07, 0x01, 0x01
        /*0010*/ 	.byte	0x02, 0x03, 0x00, 0x00, 0x02, 0x06, 0x01, 0x00, 0x04, 0x0b, 0x08, 0x00, 0x00, 0x00, 0x00, 0x00
        /*0020*/ 	.byte	0x00, 0x00, 0x00, 0x00


//--------------------- .nv.info.matmul_kernel    --------------------------
	.section	.nv.info.matmul_kernel,"",@"SHT_CUDA_INFO"
	.sectionflags	@""
	.align	4


	//----- nvinfo : EIATTR_CUDA_API_VERSION
	.align		4
        /*0000*/ 	.byte	0x04, 0x37
        /*0002*/ 	.short	(.L_7 - .L_6)
.L_6:
        /*0004*/ 	.word	0x00000082


	//----- nvinfo : EIATTR_KPARAM_INFO
	.align		4
.L_7:
        /*0008*/ 	.byte	0x04, 0x17
        /*000a*/ 	.short	(.L_9 - .L_8)
.L_8:
        /*000c*/ 	.word	0x00000000
        /*0010*/ 	.short	0x000d
        /*0012*/ 	.short	0x0048
        /*0014*/ 	.byte	0x00, 0xf4, 0x21, 0x00


	//----- nvinfo : EIATTR_KPARAM_INFO
	.align		4
.L_9:
        /*0018*/ 	.byte	0x04, 0x17
        /*001a*/ 	.short	(.L_11 - .L_10)
.L_10:
        /*001c*/ 	.word	0x00000000
        /*0020*/ 	.short	0x000c
        /*0022*/ 	.short	0x0040
        /*0024*/ 	.byte	0x00, 0xf4, 0x21, 0x00


	//----- nvinfo : EIATTR_KPARAM_INFO
	.align		4
.L_11:
        /*0028*/ 	.byte	0x04, 0x17
        /*002a*/ 	.short	(.L_13 - .L_12)
.L_12:
        /*002c*/ 	.word	0x00000000
        /*0030*/ 	.short	0x000b
        /*0032*/ 	.short	0x0038
        /*0034*/ 	.byte	0x00, 0xf0, 0x11, 0x00


	//----- nvinfo : EIATTR_KPARAM_INFO
	.align		4
.L_13:
        /*0038*/ 	.byte	0x04, 0x17
        /*003a*/ 	.short	(.L_15 - .L_14)
.L_14:
        /*003c*/ 	.word	0x00000000
        /*0040*/ 	.short	0x000a
        /*0042*/ 	.short	0x0034
        /*0044*/ 	.byte	0x00, 0xf0, 0x11, 0x00


	//----- nvinfo : EIATTR_KPARAM_INFO
	.align		4
.L_15:
        /*0048*/ 	.byte	0x04, 0x17
        /*004a*/ 	.short	(.L_17 - .L_16)
.L_16:
        /*004c*/ 	.word	0x00000000
        /*0050*/ 	.short	0x0009
        /*0052*/ 	.short	0x0030
        /*0054*/ 	.byte	0x00, 0xf0, 0x11, 0x00


	//----- nvinfo : EIATTR_KPARAM_INFO
	.align		4
.L_17:
        /*0058*/ 	.byte	0x04, 0x17
        /*005a*/ 	.short	(.L_19 - .L_18)
.L_18:
        /*005c*/ 	.word	0x00000000
        /*0060*/ 	.short	0x0008
        /*0062*/ 	.short	0x002c
        /*0064*/ 	.byte	0x00, 0xf0, 0x11, 0x00


	//----- nvinfo : EIATTR_KPARAM_INFO
	.align		4
.L_19:
        /*0068*/ 	.byte	0x04, 0x17
        /*006a*/ 	.short	(.L_21 - .L_20)
.L_20:
        /*006c*/ 	.word	0x00000000
        /*0070*/ 	.short	0x0007
        /*0072*/ 	.short	0x0028
        /*0074*/ 	.byte	0x00, 0xf0, 0x11, 0x00


	//----- nvinfo : EIATTR_KPARAM_INFO
	.align		4
.L_21:
        /*0078*/ 	.byte	0x04, 0x17
        /*007a*/ 	.short	(.L_23 - .L_22)
.L_22:
        /*007c*/ 	.word	0x00000000
        /*0080*/ 	.short	0x0006
        /*0082*/ 	.short	0x0024
        /*0084*/ 	.byte	0x00, 0xf0, 0x11, 0x00


	//----- nvinfo : EIATTR_KPARAM_INFO
	.align		4
.L_23:
        /*0088*/ 	.byte	0x04, 0x17
        /*008a*/ 	.short	(.L_25 - .L_24)
.L_24:
        /*008c*/ 	.word	0x00000000
        /*0090*/ 	.short	0x0005
        /*0092*/ 	.short	0x0020
        /*0094*/ 	.byte	0x00, 0xf0, 0x11, 0x00


	//----- nvinfo : EIATTR_KPARAM_INFO
	.align		4
.L_25:
        /*0098*/ 	.byte	0x04, 0x17
        /*009a*/ 	.short	(.L_27 - .L_26)
.L_26:
        /*009c*/ 	.word	0x00000000
        /*00a0*/ 	.short	0x0004
        /*00a2*/ 	.short	0x001c
        /*00a4*/ 	.byte	0x00, 0xf0, 0x11, 0x00


	//----- nvinfo : EIATTR_KPARAM_INFO
	.align		4
.L_27:
        /*00a8*/ 	.byte	0x04, 0x17
        /*00aa*/ 	.short	(.L_29 - .L_28)
.L_28:
        /*00ac*/ 	.word	0x00000000
        /*00b0*/ 	.short	0x0003
        /*00b2*/ 	.short	0x0018
        /*00b4*/ 	.byte	0x00, 0xf0, 0x11, 0x00


	//----- nvinfo : EIATTR_KPARAM_INFO
	.align		4
.L_29:
        /*00b8*/ 	.byte	0x04, 0x17
        /*00ba*/ 	.short	(.L_31 - .L_30)
.L_30:
        /*00bc*/ 	.word	0x00000000
        /*00c0*/ 	.short	0x0002
        /*00c2*/ 	.short	0x0010
        /*00c4*/ 	.byte	0x00, 0xf4, 0x21, 0x00


	//----- nvinfo : EIATTR_KPARAM_INFO
	.align		4
.L_31:
        /*00c8*/ 	.byte	0x04, 0x17
        /*00ca*/ 	.short	(.L_33 - .L_32)
.L_32:
        /*00cc*/ 	.word	0x00000000
        /*00d0*/ 	.short	0x0001
        /*00d2*/ 	.short	0x0008
        /*00d4*/ 	.byte	0x00, 0xf4, 0x21, 0x00


	//----- nvinfo : EIATTR_KPARAM_INFO
	.align		4
.L_33:
        /*00d8*/ 	.byte	0x04, 0x17
        /*00da*/ 	.short	(.L_35 - .L_34)
.L_34:
        /*00dc*/ 	.word	0x00000000
        /*00e0*/ 	.short	0x0000
        /*00e2*/ 	.short	0x0000
        /*00e4*/ 	.byte	0x00, 0xf4, 0x21, 0x00


	//----- nvinfo : EIATTR_EXPLICIT_CLUSTER
	.align		4
.L_35:
        /*00e8*/ 	.byte	0x01, 0x3e
	.zero		2


	//----- nvinfo : EIATTR_CTA_PER_CLUSTER
	.align		4
        /*00ec*/ 	.byte	0x04, 0x3d
        /*00ee*/ 	.short	(.L_37 - .L_36)
.L_36:
        /*00f0*/ 	.word	0x00000002
        /*00f4*/ 	.word	0x00000001
        /*00f8*/ 	.word	0x00000001


	//----- nvinfo : EIATTR_SPARSE_MMA_MASK
	.align		4
.L_37:
        /*00fc*/ 	.byte	0x03, 0x50
        /*00fe*/ 	.short	0x0000


	//----- nvinfo : EIATTR_MAXREG_COUNT
	.align		4
        /*0100*/ 	.byte	0x03, 0x1b
        /*0102*/ 	.short	0x00ff


	//----- nvinfo : EIATTR_NUM_BARRIERS
	.align		4
        /*0104*/ 	.byte	0x02, 0x4c
        /*0106*/ 	.byte	0x01
	.zero		1


	//----- nvinfo : EIATTR_MERCURY_ISA_VERSION
	.align		4
        /*0108*/ 	.byte	0x03, 0x5f
        /*010a*/ 	.short	0x0101


	//----- nvinfo : EIATTR_EXIT_INSTR_OFFSETS
	.align		4
        /*010c*/ 	.byte	0x04, 0x1c
        /*010e*/ 	.short	(.L_39 - .L_38)


	//   ....[0]....
.L_38:
        /*0110*/ 	.word	0x000062b0


	//   ....[1]....
        /*0114*/ 	.word	0x000062d0


	//----- nvinfo : EIATTR_REQNTID
	.align		4
.L_39:
        /*0118*/ 	.byte	0x04, 0x10
        /*011a*/ 	.short	(.L_41 - .L_40)
.L_40:
        /*011c*/ 	.word	0x00000080
        /*0120*/ 	.word	0x00000001
        /*0124*/ 	.word	0x00000001


	//----- nvinfo : EIATTR_CBANK_PARAM_SIZE
	.align		4
.L_41:
        /*0128*/ 	.byte	0x03, 0x19
        /*012a*/ 	.short	0x0050


	//----- nvinfo : EIATTR_PARAM_CBANK
	.align		4
        /*012c*/ 	.byte	0x04, 0x0a
        /*012e*/ 	.short	(.L_43 - .L_42)
	.align		4
.L_42:
        /*0130*/ 	.word	index@(.nv.constant0.matmul_kernel)
        /*0134*/ 	.short	0x0210
        /*0136*/ 	.short	0x0050


	//----- nvinfo : EIATTR_SW_WAR
	.align		4
.L_43:
        /*0138*/ 	.byte	0x04, 0x36
        /*013a*/ 	.short	(.L_45 - .L_44)
.L_44:
        /*013c*/ 	.word	0x00000008
.L_45:


//--------------------- .nv.callgraph             --------------------------
	.section	.nv.callgraph,"",@"SHT_CUDA_CALLGRAPH"
	.align	4
	.sectionentsize	8
	.align		4
        /*0000*/ 	.word	0x00000000
	.align		4
        /*0004*/ 	.word	0xffffffff
	.align		4
        /*0008*/ 	.word	0x00000000
	.align		4
        /*000c*/ 	.word	0xfffffffe
	.align		4
        /*0010*/ 	.word	0x00000000
	.align		4
        /*0014*/ 	.word	0xfffffffd
	.align		4
        /*0018*/ 	.word	0x00000000
	.align		4
        /*001c*/ 	.word	0xfffffffc


//--------------------- .text.matmul_kernel       --------------------------
	.section	.text.matmul_kernel,"ax",@progbits
	.align	128
        .global         matmul_kernel
        .type           matmul_kernel,@function
        .size           matmul_kernel,(.L_x_3 - matmul_kernel)
        .other          matmul_kernel,@"STO_CUDA_ENTRY STV_DEFAULT"
matmul_kernel:
.text.matmul_kernel:
[----:B------:R-:W-:Y:S08]  /*0000*/  LDC R1, c[0x0][0x28] ;  /* 0x00000a00ff017b82 */ /* 0x000ff00000000800 */
[----:B------:R-:W1:Y:S01]  /*0010*/  LDC.64 R130, c[0x0][0x228] ;  /* 0x00008a00ff827b82 */ /* 0x000e620000000a00 */
[----:B------:R-:W2:Y:S01]  /*0020*/  S2R R53, SR_TID.X ;  /* 0x0000000000357919 */ /* 0x000ea20000002100 */
[----:B------:R-:W-:Y:S01]  /*0030*/  ULDC.64 UR8, c[0x0][0x210] ;  /* 0x0000840000087ab9 */ /* 0x000fe20000000a00 */
[----:B------:R-:W-:Y:S01]  /*0040*/  ULDC.64 UR10, c[0x0][0x218] ;  /* 0x00008600000a7ab9 */ /* 0x000fe20000000a00 */
[----:B------:R-:W-:-:S04]  /*0050*/  ULDC.64 UR14, c[0x0][0x208] ;  /* 0x00008200000e7ab9 */ /* 0x000fc80000000a00 */
[----:B------:R-:W3:Y:S08]  /*0060*/  S2UR UR4, SR_CTAID.X ;  /* 0x00000000000479c3 */ /* 0x000ef00000002500 */
[----:B------:R-:W4:Y:S01]  /*0070*/  S2UR UR5, SR_CgaCtaId ;  /* 0x00000000000579c3 */ /* 0x000f220000008800 */
[----:B-1----:R-:W-:Y:S01]  /*0080*/  VIADD R0, R131, 0x3f ;  /* 0x0000003f83007836 */ /* 0x002fe20000000000 */
[----:B------:R-:W-:-:S06]  /*0090*/  IABS R50, R131 ;  /* 0x0000008300327213 */ /* 0x000fcc0000000000 */
[----:B------:R-:W1:Y:S01]  /*00a0*/  LDC.64 R124, c[0x0][0x238] ;  /* 0x00008e00ff7c7b82 */ /* 0x000e620000000a00 */
[----:B------:R-:W-:Y:S02]  /*00b0*/  IABS R19, R130 ;  /* 0x0000008200137213 */ /* 0x000fe40000000000 */
[----:B------:R-:W-:Y:S02]  /*00c0*/  SHF.R.S32.HI R3, RZ, 0x1f, R0 ;  /* 0x0000001fff037819 */ /* 0x000fe40000011400 */
[----:B---3--:R-:W-:Y:S01]  /*00d0*/  I2FP.F32.U32 R5, UR4 ;  /* 0x0000000400057c45 */ /* 0x008fe20008201000 */
[----:B------:R-:W-:Y:S01]  /*00e0*/  ULDC UR4, c[0x0][0x150] ;  /* 0x0000540000047ab9 */ /* 0x000fe20000000800 */
[----:B------:R-:W-:Y:S01]  /*00f0*/  LEA.HI R3, R3, R0, RZ, 0x6 ;  /* 0x0000000003037211 */ /* 0x000fe200078f30ff */
[----:B--2---:R-:W-:Y:S01]  /*0100*/  IMAD.SHL.U32 R86, R53, 0x80, RZ ;  /* 0x0000008035567824 */ /* 0x004fe200078e00ff */
[----:B------:R-:W2:Y:S01]  /*0110*/  LDC.64 R154, c[0x0][0x230] ;  /* 0x00008c00ff9a7b82 */ /* 0x000ea20000000a00 */
[----:B------:R-:W-:Y:S01]  /*0120*/  FMUL R5, R5, UR4 ;  /* 0x0000000405057c20 */ /* 0x000fe20008400000 */
[----:B------:R-:W-:Y:S01]  /*0130*/  SHF.R.S32.HI R3, RZ, 0x6, R3 ;  /* 0x00000006ff037819 */ /* 0x000fe20000011403 */
[C---:B------:R-:W-:Y:S01]  /*0140*/  IMAD.SHL.U32 R215, R53.reuse, 0x4, RZ ;  /* 0x0000000435d77824 */ /* 0x040fe200078e00ff */
[----:B------:R-:W-:-:S03]  /*0150*/  LEA.HI R51, R53, 0x1e, RZ, 0x1a ;  /* 0x0000001e35337811 */ /* 0x000fc600078fd0ff */
[----:B------:R-:W-:Y:S01]  /*0160*/  IMAD.SHL.U32 R4, R3, 0x8, RZ ;  /* 0x0000000803047824 */ /* 0x000fe200078e00ff */
[----:B------:R-:W3:Y:S04]  /*0170*/  F2I.U32.TRUNC.NTZ R5, R5 ;  /* 0x0000000500057305 */ /* 0x000ee8000020f000 */
[----:B------:R-:W-:Y:S01]  /*0180*/  IABS R7, R4 ;  /* 0x0000000400077213 */ /* 0x000fe20000000000 */
[----:B-1----:R-:W-:-:S03]  /*0190*/  IMAD R96, R51, R124, RZ ;  /* 0x0000007c33607224 */ /* 0x002fc600078e02ff */
[----:B------:R-:W1:Y:S01]  /*01a0*/  I2F.RP R0, R7 ;  /* 0x0000000700007306 */ /* 0x000e620000209400 */
[----:B---3--:R-:W-:Y:S01]  /*01b0*/  IABS R11, R5 ;  /* 0x00000005000b7213 */ /* 0x008fe20000000000 */
[C---:B--2---:R-:W-:Y:S02]  /*01c0*/  VIADD R104, R154.reuse, 0x3f ;  /* 0x0000003f9a687836 */ /* 0x044fe40000000000 */
[----:B------:R-:W-:-:S04]  /*01d0*/  VIADD R92, R154, 0xffffffc0 ;  /* 0xffffffc09a5c7836 */ /* 0x000fc80000000000 */
[----:B-1----:R-:W1:Y:S02]  /*01e0*/  MUFU.RCP R0, R0 ;  /* 0x0000000000007308 */ /* 0x002e640000001000 */
[----:B-1----:R-:W-:Y:S01]  /*01f0*/  VIADD R2, R0, 0xffffffe ;  /* 0x0ffffffe00027836 */ /* 0x002fe20000000000 */
[----:B------:R-:W-:-:S05]  /*0200*/  IABS R0, R4 ;  /* 0x0000000400007213 */ /* 0x000fca0000000000 */
[----:B------:R1:W2:Y:S01]  /*0210*/  F2I.FTZ.U32.TRUNC.NTZ R3, R2 ;  /* 0x0000000200037305 */ /* 0x0002a2000021f000 */
[----:B------:R-:W-:Y:S02]  /*0220*/  IMAD.MOV R0, RZ, RZ, -R0 ;  /* 0x000000ffff007224 */ /* 0x000fe400078e0a00 */
[----:B-1----:R-:W-:Y:S02]  /*0230*/  IMAD.MOV.U32 R2, RZ, RZ, RZ ;  /* 0x000000ffff027224 */ /* 0x002fe400078e00ff */
[----:B--2---:R-:W-:-:S04]  /*0240*/  IMAD.MOV R6, RZ, RZ, -R3 ;  /* 0x000000ffff067224 */ /* 0x004fc800078e0a03 */
[----:B------:R-:W-:-:S04]  /*0250*/  IMAD R9, R6, R7, RZ ;  /* 0x0000000706097224 */ /* 0x000fc800078e02ff */
[----:B------:R-:W-:-:S06]  /*0260*/  IMAD.HI.U32 R2, R3, R9, R2 ;  /* 0x0000000903027227 */ /* 0x000fcc00078e0002 */
[----:B------:R-:W-:-:S04]  /*0270*/  IMAD.HI.U32 R2, R2, R11, RZ ;  /* 0x0000000b02027227 */ /* 0x000fc800078e00ff */
[----:B------:R-:W-:-:S05]  /*0280*/  IMAD R0, R2, R0, R11 ;  /* 0x0000000002007224 */ /* 0x000fca00078e020b */
[----:B------:R-:W-:-:S13]  /*0290*/  ISETP.GT.U32.AND P1, PT, R7, R0, PT ;  /* 0x000000000700720c */ /* 0x000fda0003f24070 */
[----:B------:R-:W-:Y:S02]  /*02a0*/  @!P1 IMAD.IADD R0, R0, 0x1, -R7 ;  /* 0x0000000100009824 */ /* 0x000fe400078e0a07 */
[----:B------:R-:W-:Y:S01]  /*02b0*/  @!P1 VIADD R2, R2, 0x1 ;  /* 0x0000000102029836 */ /* 0x000fe20000000000 */
[----:B------:R-:W-:Y:S02]  /*02c0*/  ISETP.NE.AND P1, PT, R4, RZ, PT ;  /* 0x000000ff0400720c */ /* 0x000fe40003f25270 */
[----:B------:R-:W-:Y:S02]  /*02d0*/  ISETP.GE.U32.AND P0, PT, R0, R7, PT ;  /* 0x000000070000720c */ /* 0x000fe40003f06070 */
[----:B------:R-:W-:-:S04]  /*02e0*/  LOP3.LUT R0, R5, R4, RZ, 0x3c, !PT ;  /* 0x0000000405007212 */ /* 0x000fc800078e3cff */
[----:B------:R-:W-:Y:S01]  /*02f0*/  ISETP.GE.AND P2, PT, R0, RZ, PT ;  /* 0x000000ff0000720c */ /* 0x000fe20003f46270 */
[----:B------:R-:W-:-:S05]  /*0300*/  VIADD R0, R130, 0x3f ;  /* 0x0000003f82007836 */ /* 0x000fca0000000000 */
[----:B------:R-:W-:Y:S01]  /*0310*/  SHF.R.S32.HI R3, RZ, 0x1f, R0 ;  /* 0x0000001fff037819 */ /* 0x000fe20000011400 */
[----:B------:R-:W-:-:S03]  /*0320*/  @P0 VIADD R2, R2, 0x1 ;  /* 0x0000000102020836 */ /* 0x000fc60000000000 */
[----:B------:R-:W-:-:S03]  /*0330*/  LEA.HI R3, R3, R0, RZ, 0x6 ;  /* 0x0000000003037211 */ /* 0x000fc600078f30ff */
[----:B------:R-:W-:Y:S01]  /*0340*/  @!P2 IMAD.MOV R2, RZ, RZ, -R2 ;  /* 0x000000ffff02a224 */ /* 0x000fe200078e0a02 */
[----:B------:R-:W-:-:S05]  /*0350*/  @!P1 LOP3.LUT R2, RZ, R4, RZ, 0x33, !PT ;  /* 0x00000004ff029212 */ /* 0x000fca00078e33ff */
[----:B------:R-:W-:Y:S02]  /*0360*/  IMAD.SHL.U32 R24, R2, 0x8, RZ ;  /* 0x0000000802187824 */ /* 0x000fe400078e00ff */
[----:B------:R-:W-:-:S03]  /*0370*/  IMAD.MOV R2, RZ, RZ, -R2 ;  /* 0x000000ffff027224 */ /* 0x000fc600078e0a02 */
[----:B------:R-:W-:Y:S01]  /*0380*/  LEA.HI.SX32 R3, R3, -R24, 0x1a ;  /* 0x8000001803037211 */ /* 0x000fe200078fd2ff */
[----:B------:R-:W-:-:S03]  /*0390*/  IMAD R13, R4, R2, R5 ;  /* 0x00000002040d7224 */ /* 0x000fc600078e0205 */
[----:B------:R-:W-:Y:S02]  /*03a0*/  VIMNMX R8, R3, 0x8, PT ;  /* 0x0000000803087848 */ /* 0x000fe40003fe0100 */
[----:B------:R-:W-:Y:S02]  /*03b0*/  IABS R9, R13 ;  /* 0x0000000d00097213 */ /* 0x000fe40000000000 */
[-C--:B------:R-:W-:Y:S02]  /*03c0*/  IABS R7, R8.reuse ;  /* 0x0000000800077213 */ /* 0x080fe40000000000 */
[----:B------:R-:W-:Y:S02]  /*03d0*/  IABS R4, R8 ;  /* 0x0000000800047213 */ /* 0x000fe40000000000 */
[----:B------:R-:W1:Y:S01]  /*03e0*/  I2F.RP R0, R7 ;  /* 0x0000000700007306 */ /* 0x000e620000209400 */
[C---:B------:R-:W-:Y:S02]  /*03f0*/  R2UR UR4, R8.reuse ;  /* 0x00000000080472ca */ /* 0x040fe400000e0000 */
[----:B------:R-:W-:-:S11]  /*0400*/  R2UR UR7, R8 ;  /* 0x00000000080772ca */ /* 0x000fd600000e0000 */
[----:B------:R-:W-:Y:S01]  /*0410*/  UISETP.NE.AND UP0, UPT, UR4, URZ, UPT ;  /* 0x0000003f0400728c */ /* 0x000fe2000bf05270 */
[----:B-1----:R-:W1:Y:S01]  /*0420*/  MUFU.RCP R0, R0 ;  /* 0x0000000000007308 */ /* 0x002e620000001000 */
[----:B----4-:R-:W-:-:S04]  /*0430*/  USHF.L.U32 UR4, UR5, 0x5, URZ ;  /* 0x0000000505047899 */ /* 0x010fc8000800063f */
[----:B------:R-:W-:Y:S01]  /*0440*/  ULOP3.LUT UR4, UR4, 0x20, URZ, 0xc0, !UPT ;  /* 0x0000002004047892 */ /* 0x000fe2000f8ec03f */
[----:B-1----:R-:W-:Y:S02]  /*0450*/  VIADD R3, R0, 0xffffffe ;  /* 0x0ffffffe00037836 */ /* 0x002fe40000000000 */
[----:B------:R-:W-:Y:S02]  /*0460*/  IMAD.MOV R0, RZ, RZ, -R4 ;  /* 0x000000ffff007224 */ /* 0x000fe400078e0a04 */
[----:B------:R-:W1:Y:S08]  /*0470*/  I2F.RP R4, R50 ;  /* 0x0000003200047306 */ /* 0x000e700000209400 */
[----:B------:R-:W2:Y:S08]  /*0480*/  F2I.FTZ.U32.TRUNC.NTZ R3, R3 ;  /* 0x0000000300037305 */ /* 0x000eb0000021f000 */
[----:B-1----:R-:W1:Y:S01]  /*0490*/  MUFU.RCP R4, R4 ;  /* 0x0000000400047308 */ /* 0x002e620000001000 */
[----:B--2---:R-:W-:-:S04]  /*04a0*/  IMAD.MOV R6, RZ, RZ, -R3 ;  /* 0x000000ffff067224 */ /* 0x004fc800078e0a03 */
[----:B------:R-:W-:-:S04]  /*04b0*/  IMAD.MOV.U32 R2, RZ, RZ, R6 ;  /* 0x000000ffff027224 */ /* 0x000fc800078e0006 */
[----:B------:R-:W-:Y:S02]  /*04c0*/  IMAD R5, R2, R7, RZ ;  /* 0x0000000702057224 */ /* 0x000fe400078e02ff */
[----:B------:R-:W-:Y:S02]  /*04d0*/  IMAD.MOV.U32 R2, RZ, RZ, RZ ;  /* 0x000000ffff027224 */ /* 0x000fe400078e00ff */
[----:B-1----:R-:W-:Y:S02]  /*04e0*/  VIADD R6, R4, 0xffffffe ;  /* 0x0ffffffe04067836 */ /* 0x002fe40000000000 */
[----:B------:R-:W-:Y:S02]  /*04f0*/  IMAD.HI.U32 R2, R3, R5, R2 ;  /* 0x0000000503027227 */ /* 0x000fe400078e0002 */
[----:B------:R-:W1:Y:S04]  /*0500*/  I2F.RP R3, R19 ;  /* 0x0000001300037306 */ /* 0x000e680000209400 */
[----:B------:R-:W-:-:S04]  /*0510*/  IMAD.HI.U32 R2, R2, R9, RZ ;  /* 0x0000000902027227 */ /* 0x000fc800078e00ff */
[----:B------:R-:W-:Y:S01]  /*0520*/  IMAD R0, R2, R0, R9 ;  /* 0x0000000002007224 */ /* 0x000fe200078e0209 */
[----:B------:R-:W-:-:S04]  /*0530*/  LOP3.LUT R9, R53, 0x40, RZ, 0xc0, !PT ;  /* 0x0000004035097812 */ /* 0x000fc800078ec0ff */
[----:B------:R-:W-:Y:S01]  /*0540*/  ISETP.GT.U32.AND P1, PT, R7, R0, PT ;  /* 0x000000000700720c */ /* 0x000fe20003f24070 */
[----:B-1----:R-:W1:-:S12]  /*0550*/  MUFU.RCP R3, R3 ;  /* 0x0000000300037308 */ /* 0x002e580000001000 */
[----:B------:R-:W-:Y:S02]  /*0560*/  @!P1 IMAD.IADD R0, R0, 0x1, -R7 ;  /* 0x0000000100009824 */ /* 0x000fe400078e0a07 */
[----:B------:R-:W-:-:S03]  /*0570*/  @!P1 VIADD R2, R2, 0x1 ;  /* 0x0000000102029836 */ /* 0x000fc60000000000 */
[----:B------:R-:W-:Y:S01]  /*0580*/  ISETP.GE.U32.AND P0, PT, R0, R7, PT ;  /* 0x000000070000720c */ /* 0x000fe20003f06070 */
[----:B-1----:R-:W-:Y:S01]  /*0590*/  VIADD R4, R3, 0xffffffe ;  /* 0x0ffffffe03047836 */ /* 0x002fe20000000000 */
[----:B------:R-:W-:Y:S01]  /*05a0*/  LOP3.LUT R0, R13, R8, RZ, 0x3c, !PT ;  /* 0x000000080d007212 */ /* 0x000fe200078e3cff */
[----:B------:R1:W2:Y:S03]  /*05b0*/  F2I.FTZ.U32.TRUNC.NTZ R7, R6 ;  /* 0x0000000600077305 */ /* 0x0002a6000021f000 */
[----:B------:R-:W-:Y:S02]  /*05c0*/  ISETP.GE.AND P2, PT, R0, RZ, PT ;  /* 0x000000ff0000720c */ /* 0x000fe40003f46270 */
[----:B------:R-:W-:-:S03]  /*05d0*/  SHF.R.U32.HI R0, RZ, 0x6, R53 ;  /* 0x00000006ff007819 */ /* 0x000fc60000011635 */
[----:B------:R-:W3:Y:S01]  /*05e0*/  F2I.FTZ.U32.TRUNC.NTZ R5, R4 ;  /* 0x0000000400057305 */ /* 0x000ee2000021f000 */
[----:B------:R-:W-:Y:S01]  /*05f0*/  SGXT.U32 R3, R0, 0x1 ;  /* 0x000000010003781a */ /* 0x000fe20000000000 */
[----:B------:R-:W-:Y:S02]  /*0600*/  @P0 VIADD R2, R2, 0x1 ;  /* 0x0000000102020836 */ /* 0x000fe40000000000 */
[----:B-1----:R-:W-:Y:S01]  /*0610*/  IMAD.MOV.U32 R6, RZ, RZ, RZ ;  /* 0x000000ffff067224 */ /* 0x002fe200078e00ff */
[C---:B------:R-:W-:Y:S01]  /*0620*/  LOP3.LUT R55, R3.reuse, 0x22, RZ, 0xfc, !PT ;  /* 0x0000002203377812 */ /* 0x040fe200078efcff */
[----:B--2---:R-:W-:Y:S01]  /*0630*/  IMAD.MOV R11, RZ, RZ, -R7 ;  /* 0x000000ffff0b7224 */ /* 0x004fe200078e0a07 */
[C---:B------:R-:W-:Y:S01]  /*0640*/  LOP3.LUT R57, R3.reuse, 0x4, RZ, 0xfc, !PT ;  /* 0x0000000403397812 */ /* 0x040fe200078efcff */
[----:B------:R-:W-:Y:S01]  /*0650*/  @!P2 IMAD.MOV R2, RZ, RZ, -R2 ;  /* 0x000000ffff02a224 */ /* 0x000fe200078e0a02 */
[----:B------:R-:W-:Y:S01]  /*0660*/  LOP3.LUT R73, R3, 0x2a, RZ, 0xfc, !PT ;  /* 0x0000002a03497812 */ /* 0x000fe200078efcff */
[----:B------:R-:W-:Y:S01]  /*0670*/  IMAD R11, R11, R50, RZ ;  /* 0x000000320b0b7224 */ /* 0x000fe200078e02ff */
[----:B------:R-:W-:-:S02]  /*0680*/  LOP3.LUT R75, R3, 0xc, RZ, 0xfc, !PT ;  /* 0x0000000c034b7812 */ /* 0x000fc400078efcff */
[----:B------:R-:W-:Y:S01]  /*0690*/  R2UR UR6, R2 ;  /* 0x00000000020672ca */ /* 0x000fe200000e0000 */
[----:B------:R-:W-:Y:S01]  /*06a0*/  IMAD.HI.U32 R11, R7, R11, R6 ;  /* 0x0000000b070b7227 */ /* 0x000fe200078e0006 */
[----:B------:R-:W-:Y:S02]  /*06b0*/  LOP3.LUT R6, R86, 0x1f80, RZ, 0xc0, !PT ;  /* 0x00001f8056067812 */ /* 0x000fe400078ec0ff */
[----:B------:R-:W-:Y:S01]  /*06c0*/  LOP3.LUT R77, R3, 0x2c, RZ, 0xfc, !PT ;  /* 0x0000002c034d7812 */ /* 0x000fe200078efcff */
[----:B---3--:R-:W-:Y:S01]  /*06d0*/  IMAD.MOV R10, RZ, RZ, -R5 ;  /* 0x000000ffff0a7224 */ /* 0x008fe200078e0a05 */
[----:B------:R-:W-:Y:S02]  /*06e0*/  LEA.HI R26, R9, R6, RZ, 0x1c ;  /* 0x00000006091a7211 */ /* 0x000fe400078fe0ff */
[C---:B------:R-:W-:Y:S01]  /*06f0*/  LOP3.LUT R79, R3.reuse, 0x10, RZ, 0xfc, !PT ;  /* 0x00000010034f7812 */ /* 0x040fe200078efcff */
[----:B------:R-:W-:Y:S01]  /*0700*/  @!UP0 ULOP3.LUT UR6, URZ, UR7, URZ, 0x33, !UPT ;  /* 0x000000073f068292 */ /* 0x000fe2000f8e333f */
[----:B------:R-:W-:Y:S01]  /*0710*/  IMAD R9, R10, R19, RZ ;  /* 0x000000130a097224 */ /* 0x000fe200078e02ff */
[C---:B------:R-:W-:Y:S01]  /*0720*/  LOP3.LUT R81, R3.reuse, 0x12, RZ, 0xfc, !PT ;  /* 0x0000001203517812 */ /* 0x040fe200078efcff */
[----:B------:R-:W-:Y:S01]  /*0730*/  UMOV UR7, 0x400 ;  /* 0x0000040000077882 */ /* 0x000fe20000000000 */
[----:B------:R-:W-:Y:S01]  /*0740*/  ULEA UR4, UR6, UR4, 0x6 ;  /* 0x0000000406047291 */ /* 0x000fe2000f8e303f */
[C---:B------:R-:W-:Y:S01]  /*0750*/  LOP3.LUT R83, R3.reuse, 0x30, RZ, 0xfc, !PT ;  /* 0x0000003003537812 */ /* 0x040fe200078efcff */
[----:B------:R-:W-:Y:S01]  /*0760*/  ULEA UR7, UR5, UR7, 0x18 ;  /* 0x0000000705077291 */ /* 0x000fe2000f8ec03f */
[----:B------:R-:W-:-:S02]  /*0770*/  LOP3.LUT R85, R3, 0x32, RZ, 0xfc, !PT ;  /* 0x0000003203557812 */ /* 0x000fc400078efcff */
[C---:B------:R-:W-:Y:S02]  /*0780*/  LOP3.LUT R87, R3.reuse, 0x14, RZ, 0xfc, !PT ;  /* 0x0000001403577812 */ /* 0x040fe400078efcff */
[C---:B------:R-:W-:Y:S01]  /*0790*/  LOP3.LUT R0, R3.reuse, UR4, RZ, 0xfc, !PT ;  /* 0x0000000403007c12 */ /* 0x040fe2000f8efcff */
[----:B------:R-:W-:Y:S01]  /*07a0*/  UIADD3 UR4, -UR6, URZ, URZ ;  /* 0x0000003f06047290 */ /* 0x000fe2000fffe13f */
[----:B------:R-:W-:Y:S02]  /*07b0*/  LOP3.LUT R89, R3, 0x16, RZ, 0xfc, !PT ;  /* 0x0000001603597812 */ /* 0x000fe400078efcff */
[----:B------:R-:W-:Y:S02]  /*07c0*/  IABS R21, R0 ;  /* 0x0000000000157213 */ /* 0x000fe40000000000 */
[----:B------:R-:W-:Y:S01]  /*07d0*/  LOP3.LUT R10, R0, 0xa, RZ, 0xfc, !PT ;  /* 0x0000000a000a7812 */ /* 0x000fe200078efcff */
[----:B------:R-:W-:Y:S01]  /*07e0*/  IMAD R6, R8, UR4, R13 ;  /* 0x0000000408067c24 */ /* 0x000fe2000f8e020d */
[C---:B------:R-:W-:Y:S01]  /*07f0*/  LOP3.LUT R2, R0.reuse, 0x2, RZ, 0xfc, !PT ;  /* 0x0000000200027812 */ /* 0x040fe200078efcff */
[----:B------:R-:W-:Y:S01]  /*0800*/  IMAD.HI.U32 R4, R11, R21, RZ ;  /* 0x000000150b047227 */ /* 0x000fe200078e00ff */
[----:B------:R-:W-:Y:S01]  /*0810*/  IABS R31, R10 ;  /* 0x0000000a001f7213 */ /* 0x000fe20000000000 */
[----:B------:R-:W-:Y:S01]  /*0820*/  ULDC UR4, c[0x0][0x240] ;  /* 0x0000900000047ab9 */ /* 0x000fe20000000800 */
[C---:B------:R-:W-:Y:S01]  /*0830*/  LOP3.LUT R22, R0.reuse, 0x1e, RZ, 0xfc, !PT ;  /* 0x0000001e00167812 */ /* 0x040fe200078efcff */
[----:B------:R-:W-:Y:S01]  /*0840*/  IMAD.MOV R8, RZ, RZ, -R4 ;  /* 0x000000ffff087224 */ /* 0x000fe200078e0a04 */
[----:B------:R-:W-:Y:S01]  /*0850*/  IABS R23, R2 ;  /* 0x0000000200177213 */ /* 0x000fe20000000000 */
[----:B------:R-:W-:Y:S01]  /*0860*/  IMAD.MOV.U32 R4, RZ, RZ, RZ ;  /* 0x000000ffff047224 */ /* 0x000fe200078e00ff */
[----:B------:R-:W-:Y:S01]  /*0870*/  LOP3.LUT R12, R0, 0xc, RZ, 0xfc, !PT ;  /* 0x0000000c000c7812 */ /* 0x000fe200078efcff */
[----:B------:R-:W-:Y:S01]  /*0880*/  IMAD R21, R50, R8, R21 ;  /* 0x0000000832157224 */ /* 0x000fe200078e0215 */
[----:B------:R-:W-:Y:S01]  /*0890*/  IABS R47, R22 ;  /* 0x00000016002f7213 */ /* 0x000fe20000000000 */
[----:B------:R-:W-:Y:S01]  /*08a0*/  IMAD.HI.U32 R9, R5, R9, R4 ;  /* 0x0000000905097227 */ /* 0x000fe200078e0004 */
[----:B------:R-:W-:-:S02]  /*08b0*/  LOP3.LUT R4, R0, 0x4, RZ, 0xfc, !PT ;  /* 0x0000000400047812 */ /* 0x000fc400078efcff */
[----:B------:R-:W-:Y:S01]  /*08c0*/  IABS R32, R12 ;  /* 0x0000000c00207213 */ /* 0x000fe20000000000 */
[C---:B------:R-:W-:Y:S01]  /*08d0*/  IMAD.HI.U32 R14, R11.reuse, R31, RZ ;  /* 0x0000001f0b0e7227 */ /* 0x040fe200078e00ff */
[----:B------:R-:W-:Y:S02]  /*08e0*/  IABS R28, R4 ;  /* 0x00000004001c7213 */ /* 0x000fe40000000000 */
[----:B------:R-:W-:Y:S01]  /*08f0*/  ISETP.GT.U32.AND P0, PT, R50, R21, PT ;  /* 0x000000153200720c */ /* 0x000fe20003f04070 */
[----:B------:R-:W-:Y:S01]  /*0900*/  IMAD.IADD R24, R24, 0x1, R6 ;  /* 0x0000000118187824 */ /* 0x000fe200078e0206 */
[C---:B------:R-:W-:Y:S01]  /*0910*/  LOP3.LUT R6, R0.reuse, 0x6, RZ, 0xfc, !PT ;  /* 0x0000000600067812 */ /* 0x040fe200078efcff */
[C---:B------:R-:W-:Y:S01]  /*0920*/  IMAD.HI.U32 R5, R11.reuse, R28, RZ ;  /* 0x0000001c0b057227 */ /* 0x040fe200078e00ff */
[C---:B------:R-:W-:Y:S02]  /*0930*/  LOP3.LUT R20, R0.reuse, 0x14, RZ, 0xfc, !PT ;  /* 0x0000001400147812 */ /* 0x040fe400078efcff */
[----:B------:R-:W-:Y:S01]  /*0940*/  IABS R29, R6 ;  /* 0x00000006001d7213 */ /* 0x000fe20000000000 */
[----:B------:R-:W-:Y:S01]  /*0950*/  IMAD.MOV R5, RZ, RZ, -R5 ;  /* 0x000000ffff057224 */ /* 0x000fe200078e0a05 */
[C---:B------:R-:W-:Y:S01]  /*0960*/  LOP3.LUT R16, R0.reuse, 0x10, RZ, 0xfc, !PT ;  /* 0x0000001000107812 */ /* 0x040fe200078efcff */
[----:B------:R-:W-:Y:S01]  /*0970*/  IMAD.MOV R14, RZ, RZ, -R14 ;  /* 0x000000ffff0e7224 */ /* 0x000fe200078e0a0e */
[----:B------:R-:W-:Y:S01]  /*0980*/  IABS R36, R20 ;  /* 0x0000001400247213 */ /* 0x000fe20000000000 */
[----:B------:R-:W-:Y:S01]  /*0990*/  IMAD.HI.U32 R7, R11, R23, RZ ;  /* 0x000000170b077227 */ /* 0x000fe200078e00ff */
[----:B------:R-:W-:-:S02]  /*09a0*/  LOP3.LUT R8, R0, 0x8, RZ, 0xfc, !PT ;  /* 0x0000000800087812 */ /* 0x000fc400078efcff */
[----:B------:R-:W-:Y:S01]  /*09b0*/  IABS R34, R16 ;  /* 0x0000001000227213 */ /* 0x000fe20000000000 */
[C---:B------:R-:W-:Y:S01]  /*09c0*/  IMAD.HI.U32 R17, R11.reuse, R47, RZ ;  /* 0x0000002f0b117227 */ /* 0x040fe200078e00ff */
[----:B------:R-:W-:Y:S02]  /*09d0*/  IABS R30, R8 ;  /* 0x00000008001e7213 */ /* 0x000fe40000000000 */
[----:B------:R-:W-:Y:S01]  /*09e0*/  LOP3.LUT R42, R0, 0x18, RZ, 0xfc, !PT ;  /* 0x00000018002a7812 */ /* 0x000fe200078efcff */
[----:B------:R-:W-:Y:S01]  /*09f0*/  IMAD R28, R50, R5, R28 ;  /* 0x00000005321c7224 */ /* 0x000fe200078e021c */
[----:B------:R-:W-:Y:S01]  /*0a00*/  LOP3.LUT R18, R0, 0x12, RZ, 0xfc, !PT ;  /* 0x0000001200127812 */ /* 0x000fe200078efcff */
[----:B------:R-:W-:Y:S01]  /*0a10*/  IMAD R31, R50, R14, R31 ;  /* 0x0000000e321f7224 */ /* 0x000fe200078e021f */
[----:B------:R-:W-:Y:S01]  /*0a20*/  LOP3.LUT R14, R0, 0xe, RZ, 0xfc, !PT ;  /* 0x0000000e000e7812 */ /* 0x000fe200078efcff */
[----:B------:R-:W-:Y:S01]  /*0a30*/  IMAD.MOV R7, RZ, RZ, -R7 ;  /* 0x000000ffff077224 */ /* 0x000fe200078e0a07 */
[----:B------:R-:W-:Y:S01]  /*0a40*/  ISETP.GT.U32.AND P2, PT, R50, R28, PT ;  /* 0x0000001c3200720c */ /* 0x000fe20003f44070 */
[----:B------:R-:W-:Y:S01]  /*0a50*/  IMAD.HI.U32 R15, R11, R32, RZ ;  /* 0x000000200b0f7227 */ /* 0x000fe200078e00ff */
[----:B------:R-:W-:-:S02]  /*0a60*/  IABS R33, R14 ;  /* 0x0000000e00217213 */ /* 0x000fc40000000000 */
[----:B------:R-:W-:Y:S01]  /*0a70*/  IABS R38, R42 ;  /* 0x0000002a00267213 */ /* 0x000fe20000000000 */
[----:B------:R-:W-:Y:S01]  /*0a80*/  IMAD.MOV R17, RZ, RZ, -R17 ;  /* 0x000000ffff117224 */ /* 0x000fe200078e0a11 */
[C---:B------:R-:W-:Y:S01]  /*0a90*/  ISETP.GT.U32.AND P4, PT, R50.reuse, R31, PT ;  /* 0x0000001f3200720c */ /* 0x040fe20003f84070 */
[----:B------:R-:W-:Y:S01]  /*0aa0*/  IMAD R23, R50, R7, R23 ;  /* 0x0000000732177224 */ /* 0x000fe200078e0217 */
[----:B------:R-:W-:Y:S01]  /*0ab0*/  IABS R35, R18 ;  /* 0x0000001200237213 */ /* 0x000fe20000000000 */
[C---:B------:R-:W-:Y:S01]  /*0ac0*/  IMAD.HI.U32 R7, R11.reuse, R29, RZ ;  /* 0x0000001d0b077227 */ /* 0x040fe200078e00ff */
[----:B------:R-:W-:Y:S02]  /*0ad0*/  LOP3.LUT R44, R0, 0x1a, RZ, 0xfc, !PT ;  /* 0x0000001a002c7812 */ /* 0x000fe400078efcff */
[----:B------:R-:W-:Y:S01]  /*0ae0*/  ISETP.GT.U32.AND P1, PT, R50, R23, PT ;  /* 0x000000173200720c */ /* 0x000fe20003f24070 */
[----:B------:R-:W-:Y:S01]  /*0af0*/  IMAD.MOV R15, RZ, RZ, -R15 ;  /* 0x000000ffff0f7224 */ /* 0x000fe200078e0a0f */
[----:B------:R-:W-:Y:S01]  /*0b00*/  LOP3.LUT R40, R0, 0x16, RZ, 0xfc, !PT ;  /* 0x0000001600287812 */ /* 0x000fe200078efcff */
[C---:B------:R-:W-:Y:S01]  /*0b10*/  IMAD R47, R50.reuse, R17, R47 ;  /* 0x00000011322f7224 */ /* 0x040fe200078e022f */
[----:B------:R-:W-:Y:S01]  /*0b20*/  IABS R39, R44 ;  /* 0x0000002c00277213 */ /* 0x000fe20000000000 */
[----:B------:R-:W-:Y:S01]  /*0b30*/  IMAD.MOV R7, RZ, RZ, -R7 ;  /* 0x000000ffff077224 */ /* 0x000fe200078e0a07 */
[----:B------:R-:W-:Y:S01]  /*0b40*/  IABS R37, R40 ;  /* 0x0000002800257213 */ /* 0x000fe20000000000 */
[C---:B------:R-:W-:Y:S01]  /*0b50*/  IMAD R32, R50.reuse, R15, R32 ;  /* 0x0000000f32207224 */ /* 0x040fe200078e0220 */
[----:B------:R-:W-:Y:S01]  /*0b60*/  ISETP.GT.U32.AND P3, PT, R50, R47, PT ;  /* 0x0000002f3200720c */ /* 0x000fe20003f64070 */
[----:B------:R-:W-:Y:S01]  /*0b70*/  IMAD.HI.U32 R5, R11, R33, RZ ;  /* 0x000000210b057227 */ /* 0x000fe200078e00ff */
[----:B------:R-:W-:-:S02]  /*0b80*/  LOP3.LUT R46, R0, 0x1c, RZ, 0xfc, !PT ;  /* 0x0000001c002e7812 */ /* 0x000fc400078efcff */
[----:B------:R-:W-:Y:S01]  /*0b90*/  LOP3.LUT R91, R3, 0x34, RZ, 0xfc, !PT ;  /* 0x00000034035b7812 */ /* 0x000fe200078efcff */
[----:B------:R-:W-:Y:S01]  /*0ba0*/  @!P0 IMAD.IADD R21, R21, 0x1, -R50 ;  /* 0x0000000115158824 */ /* 0x000fe200078e0a32 */
[----:B------:R-:W-:Y:S01]  /*0bb0*/  IABS R45, R46 ;  /* 0x0000002e002d7213 */ /* 0x000fe20000000000 */
[----:B------:R-:W-:Y:S01]  /*0bc0*/  IMAD.HI.U32 R15, R11, R36, RZ ;  /* 0x000000240b0f7227 */ /* 0x000fe200078e00ff */
[C---:B------:R-:W-:Y:S02]  /*0bd0*/  LOP3.LUT R93, R3.reuse, 0x36, RZ, 0xfc, !PT ;  /* 0x00000036035d7812 */ /* 0x040fe400078efcff */
[C---:B------:R-:W-:Y:S01]  /*0be0*/  ISETP.GT.U32.AND P6, PT, R50.reuse, R21, PT ;  /* 0x000000153200720c */ /* 0x040fe20003fc4070 */
[----:B------:R-:W-:Y:S01]  /*0bf0*/  IMAD R29, R50, R7, R29 ;  /* 0x00000007321d7224 */ /* 0x000fe200078e021d */
[C---:B------:R-:W-:Y:S01]  /*0c00*/  LOP3.LUT R95, R3.reuse, 0x18, RZ, 0xfc, !PT ;  /* 0x00000018035f7812 */ /* 0x040fe200078efcff */
[----:B------:R-:W-:Y:S01]  /*0c10*/  IMAD.MOV R5, RZ, RZ, -R5 ;  /* 0x000000ffff057224 */ /* 0x000fe200078e0a05 */
[----:B------:R-:W-:Y:S01]  /*0c20*/  LOP3.LUT R97, R3, 0x1a, RZ, 0xfc, !PT ;  /* 0x0000001a03617812 */ /* 0x000fe200078efcff */
[----:B------:R-:W-:Y:S01]  /*0c30*/  IMAD.HI.U32 R7, R11, R34, RZ ;  /* 0x000000220b077227 */ /* 0x000fe200078e00ff */
[----:B------:R-:W-:-:S02]  /*0c40*/  LOP3.LUT R99, R3, 0x38, RZ, 0xfc, !PT ;  /* 0x0000003803637812 */ /* 0x000fc400078efcff */
[C---:B------:R-:W-:Y:S01]  /*0c50*/  LOP3.LUT R101, R3.reuse, 0x3a, RZ, 0xfc, !PT ;  /* 0x0000003a03657812 */ /* 0x040fe200078efcff */
[----:B------:R-:W-:Y:S01]  /*0c60*/  IMAD.MOV R15, RZ, RZ, -R15 ;  /* 0x000000ffff0f7224 */ /* 0x000fe200078e0a0f */
[----:B------:R-:W-:Y:S01]  /*0c70*/  LOP3.LUT R103, R3, 0x1c, RZ, 0xfc, !PT ;  /* 0x0000001c03677812 */ /* 0x000fe200078efcff */
[----:B------:R-:W-:Y:S01]  /*0c80*/  IMAD.HI.U32 R13, R11, R30, RZ ;  /* 0x0000001e0b0d7227 */ /* 0x000fe200078e00ff */
[----:B------:R-:W-:-:S03]  /*0c90*/  LOP3.LUT R105, R3, 0x3c, RZ, 0xfc, !PT ;  /* 0x0000003c03697812 */ /* 0x000fc600078efcff */
[----:B------:R-:W-:Y:S01]  /*0ca0*/  IMAD R33, R50, R5, R33 ;  /* 0x0000000532217224 */ /* 0x000fe200078e0221 */
[----:B------:R-:W-:Y:S01]  /*0cb0*/  LOP3.LUT R5, R53, 0x3f, RZ, 0xc0, !PT ;  /* 0x0000003f35057812 */ /* 0x000fe200078ec0ff */
[----:B------:R-:W-:Y:S01]  /*0cc0*/  @!P2 IMAD.IADD R28, R28, 0x1, -R50 ;  /* 0x000000011c1ca824 */ /* 0x000fe200078e0a32 */
[C---:B------:R-:W-:Y:S01]  /*0cd0*/  ISETP.GT.U32.AND P2, PT, R50.reuse, R29, PT ;  /* 0x0000001d3200720c */ /* 0x040fe20003f44070 */
[----:B------:R-:W-:Y:S02]  /*0ce0*/  IMAD.MOV R7, RZ, RZ, -R7 ;  /* 0x000000ffff077224 */ /* 0x000fe400078e0a07 */
[----:B------:R-:W-:Y:S02]  /*0cf0*/  IMAD R36, R50, R15, R36 ;  /* 0x0000000f32247224 */ /* 0x000fe400078e0224 */
[----:B------:R-:W-:Y:S02]  /*0d00*/  IMAD.MOV R13, RZ, RZ, -R13 ;  /* 0x000000ffff0d7224 */ /* 0x000fe400078e0a0d */
[----:B------:R-:W-:-:S04]  /*0d10*/  IMAD.HI.U32 R15, R11, R38, RZ ;  /* 0x000000260b0f7227 */ /* 0x000fc800078e00ff */
[C---:B------:R-:W-:Y:S02]  /*0d20*/  IMAD R34, R50.reuse, R7, R34 ;  /* 0x0000000732227224 */ /* 0x040fe400078e0222 */
[----:B------:R-:W-:Y:S02]  /*0d30*/  IMAD R30, R50, R13, R30 ;  /* 0x0000000d321e7224 */ /* 0x000fe400078e021e */
[----:B------:R-:W-:Y:S02]  /*0d40*/  IMAD R7, R24, 0x40, R5 ;  /* 0x0000004018077824 */ /* 0x000fe400078e0205 */
[----:B------:R-:W-:Y:S02]  /*0d50*/  IMAD.MOV R15, RZ, RZ, -R15 ;  /* 0x000000ffff0f7224 */ /* 0x000fe400078e0a0f */
[----:B------:R-:W-:Y:S01]  /*0d60*/  @!P3 IMAD.IADD R47, R47, 0x1, -R50 ;  /* 0x000000012f2fb824 */ /* 0x000fe200078e0a32 */
[----:B------:R-:W-:Y:S01]  /*0d70*/  IABS R24, R7 ;  /* 0x0000000700187213 */ /* 0x000fe20000000000 */
[----:B------:R-:W-:Y:S01]  /*0d80*/  IMAD.HI.U32 R13, R11, R35, RZ ;  /* 0x000000230b0d7227 */ /* 0x000fe200078e00ff */
[----:B------:R-:W-:-:S02]  /*0d90*/  ISETP.GT.U32.AND P3, PT, R50, R30, PT ;  /* 0x0000001e3200720c */ /* 0x000fc40003f64070 */
[C---:B------:R-:W-:Y:S01]  /*0da0*/  ISETP.GT.U32.AND P5, PT, R50.reuse, R47, PT ;  /* 0x0000002f3200720c */ /* 0x040fe20003fa4070 */
[C---:B------:R-:W-:Y:S01]  /*0db0*/  IMAD R38, R50.reuse, R15, R38 ;  /* 0x0000000f32267224 */ /* 0x040fe200078e0226 */
[----:B------:R-:W-:Y:S01]  /*0dc0*/  LEA.HI R15, R53, 0xe, RZ, 0x1a ;  /* 0x0000000e350f7811 */ /* 0x000fe200078fd0ff */
[----:B------:R-:W-:Y:S01]  /*0dd0*/  @!P6 IMAD.IADD R21, R21, 0x1, -R50 ;  /* 0x000000011515e824 */ /* 0x000fe200078e0a32 */
[----:B------:R-:W-:Y:S01]  /*0de0*/  ISETP.GT.U32.AND P6, PT, R50, R33, PT ;  /* 0x000000213200720c */ /* 0x000fe20003fc4070 */
[----:B------:R-:W-:Y:S02]  /*0df0*/  IMAD.MOV R13, RZ, RZ, -R13 ;  /* 0x000000ffff0d7224 */ /* 0x000fe400078e0a0d */
[----:B------:R-:W-:-:S04]  /*0e00*/  IMAD.HI.U32 R17, R11, R39, RZ ;  /* 0x000000270b117227 */ /* 0x000fc800078e00ff */
[--C-:B------:R-:W-:Y:S01]  /*0e10*/  @!P2 IMAD.IADD R29, R29, 0x1, -R50.reuse ;  /* 0x000000011d1da824 */ /* 0x100fe200078e0a32 */
[C---:B------:R-:W-:Y:S01]  /*0e20*/  ISETP.GT.U32.AND P2, PT, R50.reuse, R36, PT ;  /* 0x000000243200720c */ /* 0x040fe20003f44070 */
[----:B------:R-:W-:Y:S01]  /*0e30*/  @!P4 IMAD.IADD R31, R31, 0x1, -R50 ;  /* 0x000000011f1fc824 */ /* 0x000fe200078e0a32 */
[C---:B------:R-:W-:Y:S01]  /*0e40*/  ISETP.GT.U32.AND P4, PT, R50.reuse, R38, PT ;  /* 0x000000263200720c */ /* 0x040fe20003f84070 */
[----:B------:R-:W-:Y:S02]  /*0e50*/  IMAD R35, R50, R13, R35 ;  /* 0x0000000d32237224 */ /* 0x000fe400078e0223 */
[----:B------:R-:W-:-:S04]  /*0e60*/  IMAD.HI.U32 R13, R11, R37, RZ ;  /* 0x000000250b0d7227 */ /* 0x000fc800078e00ff */
[----:B------:R-:W-:Y:S02]  /*0e70*/  IMAD.MOV R17, RZ, RZ, -R17 ;  /* 0x000000ffff117224 */ /* 0x000fe400078e0a11 */
[----:B------:R-:W-:-:S04]  /*0e80*/  IMAD.HI.U32 R9, R9, R24, RZ ;  /* 0x0000001809097227 */ /* 0x000fc800078e00ff */
[----:B------:R-:W-:Y:S01]  /*0e90*/  @!P1 IMAD.IADD R23, R23, 0x1, -R50 ;  /* 0x0000000117179824 */ /* 0x000fe200078e0a32 */
[C---:B------:R-:W-:Y:S01]  /*0ea0*/  ISETP.GT.U32.AND P1, PT, R50.reuse, R28, PT ;  /* 0x0000001c3200720c */ /* 0x040fe20003f24070 */
[----:B------:R-:W-:Y:S02]  /*0eb0*/  IMAD.MOV R13, RZ, RZ, -R13 ;  /* 0x000000ffff0d7224 */ /* 0x000fe400078e0a0d */
[----:B------:R-:W-:Y:S01]  /*0ec0*/  IMAD.MOV R9, RZ, RZ, -R9 ;  /* 0x000000ffff097224 */ /* 0x000fe200078e0a09 */
[C---:B------:R-:W-:Y:S01]  /*0ed0*/  ISETP.GT.U32.AND P0, PT, R50.reuse, R23, PT ;  /* 0x000000173200720c */ /* 0x040fe20003f04070 */
[C---:B------:R-:W-:Y:S02]  /*0ee0*/  IMAD R39, R50.reuse, R17, R39 ;  /* 0x0000001132277224 */ /* 0x040fe400078e0227 */
[----:B------:R-:W-:Y:S01]  /*0ef0*/  IMAD R37, R50, R13, R37 ;  /* 0x0000000d32257224 */ /* 0x000fe200078e0225 */
[----:B------:R-:W-:Y:S01]  /*0f00*/  SHF.R.S32.HI R13, RZ, 0x6, R53 ;  /* 0x00000006ff0d7819 */ /* 0x000fe20000011435 */
[----:B------:R-:W-:-:S02]  /*0f10*/  IMAD R24, R19, R9, R24 ;  /* 0x0000000913187224 */ /* 0x000fc400078e0218 */
[--C-:B------:R-:W-:Y:S01]  /*0f20*/  @!P5 IMAD.IADD R47, R47, 0x1, -R50.reuse ;  /* 0x000000012f2fd824 */ /* 0x100fe200078e0a32 */
[C---:B------:R-:W-:Y:S01]  /*0f30*/  ISETP.GT.U32.AND P5, PT, R50.reuse, R32, PT ;  /* 0x000000203200720c */ /* 0x040fe20003fa4070 */
[--C-:B------:R-:W-:Y:S01]  /*0f40*/  @!P6 IMAD.IADD R33, R33, 0x1, -R50.reuse ;  /* 0x000000012121e824 */ /* 0x100fe200078e0a32 */
[----:B------:R-:W-:Y:S01]  /*0f50*/  ISETP.GT.U32.AND P6, PT, R50, R39, PT ;  /* 0x000000273200720c */ /* 0x000fe20003fc4070 */
[--C-:B------:R-:W-:Y:S01]  /*0f60*/  @!P3 IMAD.IADD R30, R30, 0x1, -R50.reuse ;  /* 0x000000011e1eb824 */ /* 0x100fe200078e0a32 */
[----:B------:R-:W-:Y:S01]  /*0f70*/  ISETP.GT.U32.AND P3, PT, R50, R37, PT ;  /* 0x000000253200720c */ /* 0x000fe20003f64070 */
[--C-:B------:R-:W-:Y:S01]  /*0f80*/  @!P2 IMAD.IADD R36, R36, 0x1, -R50.reuse ;  /* 0x000000012424a824 */ /* 0x100fe200078e0a32 */
[----:B------:R-:W-:Y:S01]  /*0f90*/  ISETP.GT.U32.AND P2, PT, R50, R31, PT ;  /* 0x0000001f3200720c */ /* 0x000fe20003f44070 */
[--C-:B------:R-:W-:Y:S01]  /*0fa0*/  @!P4 IMAD.IADD R38, R38, 0x1, -R50.reuse ;  /* 0x000000012626c824 */ /* 0x100fe200078e0a32 */
[----:B------:R-:W-:Y:S01]  /*0fb0*/  ISETP.GT.U32.AND P4, PT, R19, R24, PT ;  /* 0x000000181300720c */ /* 0x000fe20003f84070 */
[--C-:B------:R-:W-:Y:S01]  /*0fc0*/  @!P1 IMAD.IADD R28, R28, 0x1, -R50.reuse ;  /* 0x000000011c1c9824 */ /* 0x100fe200078e0a32 */
[C---:B------:R-:W-:Y:S01]  /*0fd0*/  ISETP.GT.U32.AND P1, PT, R50.reuse, R35, PT ;  /* 0x000000233200720c */ /* 0x040fe20003f24070 */
[--C-:B------:R-:W-:Y:S01]  /*0fe0*/  @!P0 IMAD.IADD R23, R23, 0x1, -R50.reuse ;  /* 0x0000000117178824 */ /* 0x100fe200078e0a32 */
[----:B------:R-:W-:Y:S01]  /*0ff0*/  ISETP.GT.U32.AND P0, PT, R50, R34, PT ;  /* 0x000000223200720c */ /* 0x000fe20003f04070 */
[--C-:B------:R-:W-:Y:S01]  /*1000*/  @!P5 IMAD.IADD R32, R32, 0x1, -R50.reuse ;  /* 0x000000012020d824 */ /* 0x100fe200078e0a32 */
[C---:B------:R-:W-:Y:S01]  /*1010*/  ISETP.GT.U32.AND P5, PT, R50.reuse, R29, PT ;  /* 0x0000001d3200720c */ /* 0x040fe20003fa4070 */
[--C-:B------:R-:W-:Y:S01]  /*1020*/  @!P6 IMAD.IADD R39, R39, 0x1, -R50.reuse ;  /* 0x000000012727e824 */ /* 0x100fe200078e0a32 */
[----:B------:R-:W-:Y:S01]  /*1030*/  SGXT R13, R13, 0x1 ;  /* 0x000000010d0d781a */ /* 0x000fe20000000200 */
[--C-:B------:R-:W-:Y:S01]  /*1040*/  @!P3 IMAD.IADD R37, R37, 0x1, -R50.reuse ;  /* 0x000000012525b824 */ /* 0x100fe200078e0a32 */
[C---:B------:R-:W-:Y:S01]  /*1050*/  ISETP.GT.U32.AND P3, PT, R50.reuse, R32, PT ;  /* 0x000000203200720c */ /* 0x040fe20003f64070 */
[--C-:B------:R-:W-:Y:S01]  /*1060*/  @!P2 IMAD.IADD R31, R31, 0x1, -R50.reuse ;  /* 0x000000011f1fa824 */ /* 0x100fe200078e0a32 */
[----:B------:R-:W-:Y:S01]  /*1070*/  ISETP.GT.U32.AND P2, PT, R50, R38, PT ;  /* 0x000000263200720c */ /* 0x000fe20003f44070 */
[----:B------:R-:W-:Y:S01]  /*1080*/  @!P4 IMAD.IADD R24, R24, 0x1, -R19 ;  /* 0x000000011818c824 */ /* 0x000fe200078e0a13 */
[C---:B------:R-:W-:Y:S01]  /*1090*/  ISETP.GT.U32.AND P4, PT, R50.reuse, R39, PT ;  /* 0x000000273200720c */ /* 0x040fe20003f84070 */
[----:B------:R-:W-:Y:S01]  /*10a0*/  @!P1 IMAD.IADD R35, R35, 0x1, -R50 ;  /* 0x0000000123239824 */ /* 0x000fe200078e0a32 */
[----:B------:R-:W-:Y:S01]  /*10b0*/  ISETP.GT.U32.AND P1, PT, R50, R30, PT ;  /* 0x0000001e3200720c */ /* 0x000fe20003f24070 */
[----:B------:R-:W-:Y:S01]  /*10c0*/  IMAD.HI.U32 R11, R11, R45, RZ ;  /* 0x0000002d0b0b7227 */ /* 0x000fe200078e00ff */
[----:B------:R-:W-:-:S03]  /*10d0*/  LOP3.LUT R48, R13, 0x90, RZ, 0xc0, !PT ;  /* 0x000000900d307812 */ /* 0x000fc600078ec0ff */
[----:B------:R-:W-:Y:S01]  /*10e0*/  IMAD.MOV R11, RZ, RZ, -R11 ;  /* 0x000000ffff0b7224 */ /* 0x000fe200078e0a0b */
[----:B------:R-:W-:Y:S01]  /*10f0*/  LOP3.LUT R215, R48, 0x7c, R215, 0x78, !PT ;  /* 0x0000007c30d77812 */ /* 0x000fe200078e78d7 */
[--C-:B------:R-:W-:Y:S01]  /*1100*/  @!P5 IMAD.IADD R29, R29, 0x1, -R50.reuse ;  /* 0x000000011d1dd824 */ /* 0x100fe200078e0a32 */
[----:B------:R-:W-:Y:S01]  /*1110*/  ISETP.GT.U32.AND P5, PT, R50, R33, PT ;  /* 0x000000213200720c */ /* 0x000fe20003fa4070 */
[--C-:B------:R-:W-:Y:S01]  /*1120*/  @!P3 IMAD.IADD R32, R32, 0x1, -R50.reuse ;  /* 0x000000012020b824 */ /* 0x100fe200078e0a32 */
[----:B------:R-:W-:Y:S01]  /*1130*/  ISETP.GT.U32.AND P3, PT, R50, R37, PT ;  /* 0x000000253200720c */ /* 0x000fe20003f64070 */
[--C-:B------:R-:W-:Y:S01]  /*1140*/  @!P2 IMAD.IADD R38, R38, 0x1, -R50.reuse ;  /* 0x000000012626a824 */ /* 0x100fe200078e0a32 */
[----:B------:R-:W-:Y:S01]  /*1150*/  ISETP.GE.AND P2, PT, R0, RZ, PT ;  /* 0x000000ff0000720c */ /* 0x000fe20003f46270 */
[----:B------:R-:W-:Y:S01]  /*1160*/  @!P4 IMAD.IADD R39, R39, 0x1, -R50 ;  /* 0x000000012727c824 */ /* 0x000fe200078e0a32 */
[----:B------:R-:W-:Y:S01]  /*1170*/  ISETP.GE.AND P4, PT, R2, RZ, PT ;  /* 0x000000ff0200720c */ /* 0x000fe20003f86270 */
[----:B------:R-:W-:-:S02]  /*1180*/  IMAD R45, R50, R11, R45 ;  /* 0x0000000b322d7224 */ /* 0x000fc400078e022d */
[--C-:B------:R-:W-:Y:S02]  /*1190*/  @!P0 IMAD.IADD R34, R34, 0x1, -R50.reuse ;  /* 0x0000000122228824 */ /* 0x100fe400078e0a32 */
[--C-:B------:R-:W-:Y:S01]  /*11a0*/  @!P1 IMAD.IADD R30, R30, 0x1, -R50.reuse ;  /* 0x000000011e1e9824 */ /* 0x100fe200078e0a32 */
[C---:B------:R-:W-:Y:S01]  /*11b0*/  ISETP.GT.U32.AND P0, PT, R50.reuse, R45, PT ;  /* 0x0000002d3200720c */ /* 0x040fe20003f04070 */
[----:B------:R-:W-:Y:S01]  /*11c0*/  IMAD.MOV.U32 R25, RZ, RZ, R21 ;  /* 0x000000ffff197224 */ /* 0x000fe200078e0015 */
[C---:B------:R-:W-:Y:S01]  /*11d0*/  ISETP.GT.U32.AND P1, PT, R50.reuse, R36, PT ;  /* 0x000000243200720c */ /* 0x040fe20003f24070 */
[----:B------:R-:W-:Y:S01]  /*11e0*/  IMAD.MOV.U32 R27, RZ, RZ, R23 ;  /* 0x000000ffff1b7224 */ /* 0x000fe200078e0017 */
[----:B------:R-:W-:Y:S01]  /*11f0*/  ISETP.GT.U32.AND P6, PT, R50, R34, PT ;  /* 0x000000223200720c */ /* 0x000fe20003fc4070 */
[--C-:B------:R-:W-:Y:S01]  /*1200*/  @!P5 IMAD.IADD R33, R33, 0x1, -R50.reuse ;  /* 0x000000012121d824 */ /* 0x100fe200078e0a32 */
[----:B------:R-:W-:Y:S01]  /*1210*/  ISETP.GT.U32.AND P5, PT, R19, R24, PT ;  /* 0x000000181300720c */ /* 0x000fe20003fa4070 */
[--C-:B------:R-:W-:Y:S01]  /*1220*/  @!P3 IMAD.IADD R37, R37, 0x1, -R50.reuse ;  /* 0x000000012525b824 */ /* 0x100fe200078e0a32 */
[----:B------:R-:W-:Y:S01]  /*1230*/  ISETP.GE.AND P3, PT, R8, RZ, PT ;  /* 0x000000ff0800720c */ /* 0x000fe20003f66270 */
[----:B------:R-:W-:Y:S01]  /*1240*/  @!P2 IMAD.MOV R25, RZ, RZ, -R25 ;  /* 0x000000ffff19a224 */ /* 0x000fe200078e0a19 */
[----:B------:R-:W-:Y:S01]  /*1250*/  ISETP.GE.AND P2, PT, R10, RZ, PT ;  /* 0x000000ff0a00720c */ /* 0x000fe20003f46270 */
[----:B------:R-:W-:Y:S01]  /*1260*/  @!P4 IMAD.MOV R27, RZ, RZ, -R27 ;  /* 0x000000ffff1bc224 */ /* 0x000fe200078e0a1b */
[----:B------:R-:W-:Y:S01]  /*1270*/  ISETP.GE.AND P4, PT, R12, RZ, PT ;  /* 0x000000ff0c00720c */ /* 0x000fe20003f86270 */
[--C-:B------:R-:W-:Y:S01]  /*1280*/  @!P0 IMAD.IADD R45, R45, 0x1, -R50.reuse ;  /* 0x000000012d2d8824 */ /* 0x100fe200078e0a32 */
[----:B------:R-:W-:Y:S01]  /*1290*/  ISETP.GT.U32.AND P0, PT, R50, R35, PT ;  /* 0x000000233200720c */ /* 0x000fe20003f04070 */
[----:B------:R-:W-:Y:S01]  /*12a0*/  @!P1 IMAD.IADD R36, R36, 0x1, -R50 ;  /* 0x0000000124249824 */ /* 0x000fe200078e0a32 */
[----:B------:R-:W-:Y:S01]  /*12b0*/  ISETP.GE.AND P1, PT, R6, RZ, PT ;  /* 0x000000ff0600720c */ /* 0x000fe20003f26270 */
[----:B------:R-:W-:-:S02]  /*12c0*/  IMAD R13, R3, R124, RZ ;  /* 0x0000007c030d7224 */ /* 0x000fc400078e02ff */
[----:B------:R-:W-:Y:S01]  /*12d0*/  @!P6 IMAD.IADD R34, R34, 0x1, -R50 ;  /* 0x000000012222e824 */ /* 0x000fe200078e0a32 */
[----:B------:R-:W-:Y:S01]  /*12e0*/  ISETP.GT.U32.AND P6, PT, R50, R45, PT ;  /* 0x0000002d3200720c */ /* 0x000fe20003fc4070 */
[----:B------:R-:W-:Y:S02]  /*12f0*/  IMAD R17, R124, 0x2, R13 ;  /* 0x000000027c117824 */ /* 0x000fe400078e020d */
[----:B------:R-:W-:Y:S01]  /*1300*/  @!P5 IMAD.IADD R24, R24, 0x1, -R19 ;  /* 0x000000011818d824 */ /* 0x000fe200078e0a13 */
[----:B------:R-:W-:Y:S01]  /*1310*/  ISETP.GE.AND P5, PT, R4, RZ, PT ;  /* 0x000000ff0400720c */ /* 0x000fe20003fa6270 */
[----:B------:R-:W-:Y:S01]  /*1320*/  @!P3 IMAD.MOV R30, RZ, RZ, -R30 ;  /* 0x000000ffff1eb224 */ /* 0x000fe200078e0a1e */
[----:B------:R-:W-:Y:S01]  /*1330*/  ISETP.GE.AND P3, PT, R16, RZ, PT ;  /* 0x000000ff1000720c */ /* 0x000fe20003f66270 */
[----:B------:R-:W-:Y:S01]  /*1340*/  @!P2 IMAD.MOV R31, RZ, RZ, -R31 ;  /* 0x000000ffff1fa224 */ /* 0x000fe200078e0a1f */
[----:B------:R-:W-:Y:S01]  /*1350*/  ISETP.GE.AND P2, PT, R18, RZ, PT ;  /* 0x000000ff1200720c */ /* 0x000fe20003f46270 */
[----:B------:R-:W-:Y:S01]  /*1360*/  @!P4 IMAD.MOV R32, RZ, RZ, -R32 ;  /* 0x000000ffff20c224 */ /* 0x000fe200078e0a20 */
[----:B------:R-:W-:Y:S01]  /*1370*/  ISETP.GE.AND P4, PT, R20, RZ, PT ;  /* 0x000000ff1400720c */ /* 0x000fe20003f86270 */
[----:B------:R-:W-:-:S02]  /*1380*/  IMAD R19, R124, 0x2, R17 ;  /* 0x000000027c137824 */ /* 0x000fc400078e0211 */
[----:B------:R-:W-:Y:S01]  /*1390*/  @!P1 IMAD.MOV R29, RZ, RZ, -R29 ;  /* 0x000000ffff1d9224 */ /* 0x000fe200078e0a1d */
[----:B------:R-:W-:Y:S01]  /*13a0*/  ISETP.GT.AND P1, PT, R104, 0x3f, PT ;  /* 0x0000003f6800780c */ /* 0x000fe20003f24270 */
[C---:B------:R-:W-:Y:S02]  /*13b0*/  IMAD R21, R124.reuse, 0x2, R19 ;  /* 0x000000027c157824 */ /* 0x040fe400078e0213 */
[--C-:B------:R-:W-:Y:S01]  /*13c0*/  @!P6 IMAD.IADD R45, R45, 0x1, -R50.reuse ;  /* 0x000000012d2de824 */ /* 0x100fe200078e0a32 */
[-C--:B------:R-:W-:Y:S01]  /*13d0*/  ISETP.GE.AND P6, PT, R3, R154.reuse, PT ;  /* 0x0000009a0300720c */ /* 0x080fe20003fc6270 */
[----:B------:R-:W-:Y:S01]  /*13e0*/  IMAD R23, R124, 0x2, R21 ;  /* 0x000000027c177824 */ /* 0x000fe200078e0215 */
[----:B------:R-:W-:Y:S01]  /*13f0*/  SEL R74, RZ, 0x4, !P1 ;  /* 0x00000004ff4a7807 */ /* 0x000fe20004800000 */
[----:B------:R-:W-:Y:S01]  /*1400*/  @!P0 IMAD.IADD R35, R35, 0x1, -R50 ;  /* 0x0000000123238824 */ /* 0x000fe200078e0a32 */
[----:B------:R-:W-:Y:S01]  /*1410*/  ISETP.GE.AND P1, PT, R40, RZ, PT ;  /* 0x000000ff2800720c */ /* 0x000fe20003f26270 */
[----:B------:R-:W-:Y:S01]  /*1420*/  IMAD R41, R124, 0x2, R23 ;  /* 0x000000027c297824 */ /* 0x000fe200078e0217 */
[----:B------:R-:W-:Y:S01]  /*1430*/  SEL R48, R74, RZ, !P6 ;  /* 0x000000ff4a307207 */ /* 0x000fe20007000000 */
[----:B------:R-:W-:Y:S01]  /*1440*/  @!P5 IMAD.MOV R28, RZ, RZ, -R28 ;  /* 0x000000ffff1cd224 */ /* 0x000fe200078e0a1c */
[----:B------:R-:W-:Y:S01]  /*1450*/  ISETP.GE.AND P5, PT, R14, RZ, PT ;  /* 0x000000ff0e00720c */ /* 0x000fe20003fa6270 */
[----:B------:R-:W-:Y:S01]  /*1460*/  @!P3 IMAD.MOV R34, RZ, RZ, -R34 ;  /* 0x000000ffff22b224 */ /* 0x000fe200078e0a22 */
[----:B------:R-:W-:Y:S01]  /*1470*/  ISETP.GE.AND P3, PT, R22, RZ, PT ;  /* 0x000000ff1600720c */ /* 0x000fe20003f66270 */
[----:B------:R-:W-:Y:S01]  /*1480*/  @!P2 IMAD.MOV R35, RZ, RZ, -R35 ;  /* 0x000000ffff23a224 */ /* 0x000fe200078e0a23 */
[----:B------:R-:W-:Y:S01]  /*1490*/  ISETP.GE.AND P2, PT, R42, RZ, PT ;  /* 0x000000ff2a00720c */ /* 0x000fe20003f46270 */
[----:B------:R-:W-:Y:S01]  /*14a0*/  @!P4 IMAD.MOV R36, RZ, RZ, -R36 ;  /* 0x000000ffff24c224 */ /* 0x000fe200078e0a24 */
[----:B------:R-:W-:Y:S01]  /*14b0*/  ISETP.GE.AND P4, PT, R44, RZ, PT ;  /* 0x000000ff2c00720c */ /* 0x000fe20003f86270 */
[----:B------:R-:W-:Y:S01]  /*14c0*/  IMAD.SHL.U32 R9, R53, 0x10, RZ ;  /* 0x0000001035097824 */ /* 0x000fe200078e00ff */
[----:B------:R-:W-:Y:S01]  /*14d0*/  ISETP.GE.AND P6, PT, R46, RZ, PT ;  /* 0x000000ff2e00720c */ /* 0x000fe20003fc6270 */
[C---:B------:R-:W-:Y:S01]  /*14e0*/  IMAD R43, R124.reuse, 0x2, R41 ;  /* 0x000000027c2b7824 */ /* 0x040fe200078e0229 */
[----:B------:R-:W-:Y:S01]  /*14f0*/  ISETP.NE.AND P0, PT, R131, RZ, PT ;  /* 0x000000ff8300720c */ /* 0x000fe20003f05270 */
[----:B------:R-:W-:Y:S01]  /*1500*/  @!P1 IMAD.MOV R37, RZ, RZ, -R37 ;  /* 0x000000ffff259224 */ /* 0x000fe200078e0a25 */
[----:B------:R-:W-:Y:S01]  /*1510*/  LOP3.LUT R11, R9, 0x70, RZ, 0xc0, !PT ;  /* 0x00000070090b7812 */ /* 0x000fe200078ec0ff */
[C---:B------:R-:W-:Y:S01]  /*1520*/  IMAD R213, R124.reuse, 0x4, R43 ;  /* 0x000000047cd57824 */ /* 0x040fe200078e022b */
[----:B------:R-:W-:Y:S01]  /*1530*/  ISETP.GE.AND P1, PT, R7, RZ, PT ;  /* 0x000000ff0700720c */ /* 0x000fe20003f26270 */
[----:B------:R-:W-:Y:S01]  /*1540*/  @!P5 IMAD.MOV R33, RZ, RZ, -R33 ;  /* 0x000000ffff21d224 */ /* 0x000fe200078e0a21 */
[----:B------:R-:W-:Y:S01]  /*1550*/  ISETP.GE.AND P5, PT, R15, R154, PT ;  /* 0x0000009a0f00720c */ /* 0x000fe20003fa6270 */
[----:B------:R-:W-:-:S02]  /*1560*/  IMAD R211, R124, 0x2, R213 ;  /* 0x000000027cd37824 */ /* 0x000fc400078e02d5 */
[----:B------:R-:W-:Y:S01]  /*1570*/  IMAD.IADD R11, R11, 0x1, R26 ;  /* 0x000000010b0b7824 */ /* 0x000fe200078e021a */
[----:B------:R-:W-:Y:S01]  /*1580*/  LOP3.LUT R26, RZ, R131, RZ, 0x33, !PT ;  /* 0x00000083ff1a7212 */ /* 0x000fe200078e33ff */
[----:B------:R-:W-:Y:S01]  /*1590*/  @!P2 IMAD.MOV R38, RZ, RZ, -R38 ;  /* 0x000000ffff26a224 */ /* 0x000fe200078e0a26 */
[----:B------:R-:W-:Y:S01]  /*15a0*/  SEL R49, R74, RZ, !P5 ;  /* 0x000000ff4a317207 */ /* 0x000fe20006800000 */
[----:B------:R-:W-:Y:S01]  /*15b0*/  @!P4 IMAD.MOV R39, RZ, RZ, -R39 ;  /* 0x000000ffff27c224 */ /* 0x000fe200078e0a27 */
[C---:B------:R-:W-:Y:S01]  /*15c0*/  SEL R192, R26.reuse, R25, !P0 ;  /* 0x000000191ac07207 */ /* 0x040fe20004000000 */
[----:B------:R-:W-:Y:S01]  /*15d0*/  @!P3 IMAD.MOV R47, RZ, RZ, -R47 ;  /* 0x000000ffff2fb224 */ /* 0x000fe200078e0a2f */
[C---:B------:R-:W-:Y:S01]  /*15e0*/  SEL R193, R26.reuse, R27, !P0 ;  /* 0x0000001b1ac17207 */ /* 0x040fe20004000000 */
[----:B------:R-:W-:Y:S01]  /*15f0*/  @!P6 IMAD.MOV R45, RZ, RZ, -R45 ;  /* 0x000000ffff2de224 */ /* 0x000fe200078e0a2d */
[----:B------:R-:W-:Y:S01]  /*1600*/  SEL R194, R26, R28, !P0 ;  /* 0x0000001c1ac27207 */ /* 0x000fe20004000000 */
[----:B------:R-:W-:Y:S01]  /*1610*/  IMAD R209, R124, 0x2, R211 ;  /* 0x000000027cd17824 */ /* 0x000fe200078e02d3 */
[C---:B------:R-:W-:Y:S01]  /*1620*/  SEL R195, R26.reuse, R29, !P0 ;  /* 0x0000001d1ac37207 */ /* 0x040fe20004000000 */
[----:B------:R-:W-:Y:S01]  /*1630*/  @!P1 IMAD.MOV R24, RZ, RZ, -R24 ;  /* 0x000000ffff189224 */ /* 0x000fe200078e0a18 */
[----:B------:R-:W-:Y:S01]  /*1640*/  SEL R196, R26, R30, !P0 ;  /* 0x0000001e1ac47207 */ /* 0x000fe20004000000 */
[----:B------:R-:W-:Y:S01]  /*1650*/  IMAD R25, R124, 0x2, R209 ;  /* 0x000000027c197824 */ /* 0x000fe200078e02d1 */
[C---:B------:R-:W-:Y:S01]  /*1660*/  SEL R197, R26.reuse, R31, !P0 ;  /* 0x0000001f1ac57207 */ /* 0x040fe20004000000 */
[----:B------:R-:W-:Y:S01]  /*1670*/  IMAD R90, R15, R124, RZ ;  /* 0x0000007c0f5a7224 */ /* 0x000fe200078e02ff */
[----:B------:R-:W-:Y:S01]  /*1680*/  SEL R198, R26, R32, !P0 ;  /* 0x000000201ac67207 */ /* 0x000fe20004000000 */
[----:B------:R-:W-:Y:S01]  /*1690*/  IMAD R27, R124, 0x2, R25 ;  /* 0x000000027c1b7824 */ /* 0x000fe200078e0219 */
[C---:B------:R-:W-:Y:S01]  /*16a0*/  SEL R199, R26.reuse, R33, !P0 ;  /* 0x000000211ac77207 */ /* 0x040fe20004000000 */
[----:B------:R-:W-:Y:S01]  /*16b0*/  IMAD.SHL.U32 R56, R211, 0x4, RZ ;  /* 0x00000004d3387824 */ /* 0x000fe200078e00ff */
        /* <DEDUP_REMOVED lines=11> */
[----:B------:R-:W-:Y:S01]  /*1770*/  IMAD R102, R5, R125, RZ ;  /* 0x0000007d05667224 */ /* 0x000fe200078e02ff */
[----:B------:R-:W-:Y:S01]  /*1780*/  SEL R206, R26, R45, !P0 ;  /* 0x0000002d1ace7207 */ /* 0x000fe20004000000 */
[----:B------:R-:W-:Y:S01]  /*1790*/  IMAD R37, R124, 0x2, R33 ;  /* 0x000000027c257824 */ /* 0x000fe200078e0221 */
[----:B------:R-:W-:Y:S01]  /*17a0*/  SEL R207, R26, R47, !P0 ;  /* 0x0000002f1acf7207 */ /* 0x000fe20004000000 */
[----:B------:R-:W-:Y:S01]  /*17b0*/  IMAD.SHL.U32 R52, R102, 0x4, RZ ;  /* 0x0000000466347824 */ /* 0x000fe200078e00ff */
[----:B------:R-:W-:Y:S01]  /*17c0*/  ISETP.NE.AND P0, PT, R130, RZ, PT ;  /* 0x000000ff8200720c */ /* 0x000fe20003f05270 */
[----:B------:R-:W-:Y:S01]  /*17d0*/  IMAD R59, R124, 0x2, R37 ;  /* 0x000000027c3b7824 */ /* 0x000fe200078e0225 */
[----:B------:R-:W-:Y:S01]  /*17e0*/  LOP3.LUT R47, R3, 0x2, RZ, 0xfc, !PT ;  /* 0x00000002032f7812 */ /* 0x000fe200078efcff */
[----:B------:R-:W-:Y:S01]  /*17f0*/  IMAD R192, R192, UR4, RZ ;  /* 0x00000004c0c07c24 */ /* 0x000fe2000f8e02ff */
[----:B------:R-:W-:Y:S01]  /*1800*/  LEA.HI R45, R53, 0x2e, RZ, 0x1a ;  /* 0x0000002e352d7811 */ /* 0x000fe200078fd0ff */
[C---:B------:R-:W-:Y:S01]  /*1810*/  IMAD R61, R124.reuse, 0x2, R59 ;  /* 0x000000027c3d7824 */ /* 0x040fe200078e023b */
[----:B------:R-:W-:Y:S01]  /*1820*/  ISETP.GE.AND P2, PT, R47, R154, PT ;  /* 0x0000009a2f00720c */ /* 0x000fe20003f46270 */
[----:B------:R-:W-:Y:S01]  /*1830*/  IMAD R193, R193, UR4, RZ ;  /* 0x00000004c1c17c24 */ /* 0x000fe2000f8e02ff */
[----:B------:R-:W-:Y:S01]  /*1840*/  ISETP.NE.U32.AND P4, PT, R49, RZ, PT ;  /* 0x000000ff3100720c */ /* 0x000fe20003f85070 */
[----:B------:R-:W-:Y:S01]  /*1850*/  IMAD R63, R124, 0x2, R61 ;  /* 0x000000027c3f7824 */ /* 0x000fe200078e023d */
[----:B------:R-:W-:Y:S01]  /*1860*/  SEL R26, R74, RZ, !P2 ;  /* 0x000000ff4a1a7207 */ /* 0x000fe20005000000 */
[----:B------:R-:W-:Y:S01]  /*1870*/  IMAD R98, R45, R124, RZ ;  /* 0x0000007c2d627224 */ /* 0x000fe200078e02ff */
[----:B------:R-:W-:Y:S01]  /*1880*/  LOP3.LUT R49, R3, 0x20, RZ, 0xfc, !PT ;  /* 0x0000002003317812 */ /* 0x000fe200078efcff */
[----:B------:R-:W-:Y:S01]  /*1890*/  IMAD R65, R124, 0x2, R63 ;  /* 0x000000027c417824 */ /* 0x000fe200078e023f */
[----:B------:R-:W-:Y:S01]  /*18a0*/  @!P0 LOP3.LUT R24, RZ, R130, RZ, 0x33, !PT ;  /* 0x00000082ff188212 */ /* 0x000fe200078e33ff */
[----:B------:R-:W-:Y:S01]  /*18b0*/  IMAD R194, R194, UR4, RZ ;  /* 0x00000004c2c27c24 */ /* 0x000fe2000f8e02ff */
[-C--:B------:R-:W-:Y:S01]  /*18c0*/  ISETP.GE.AND P6, PT, R45, R154.reuse, PT ;  /* 0x0000009a2d00720c */ /* 0x080fe20003fc6270 */
[----:B------:R-:W-:Y:S01]  /*18d0*/  IMAD R67, R124, 0x2, R65 ;  /* 0x000000027c437824 */ /* 0x000fe200078e0241 */
[----:B------:R-:W-:Y:S01]  /*18e0*/  ISETP.GE.AND P3, PT, R49, R154, PT ;  /* 0x0000009a3100720c */ /* 0x000fe20003f66270 */
[----:B------:R-:W-:Y:S01]  /*18f0*/  IMAD R88, R24, R155, RZ ;  /* 0x0000009b18587224 */ /* 0x000fe200078e02ff */
[----:B------:R-:W-:Y:S01]  /*1900*/  SEL R30, R74, RZ, !P6 ;  /* 0x000000ff4a1e7207 */ /* 0x000fe20007000000 */
[----:B------:R-:W-:Y:S01]  /*1910*/  IMAD R69, R124, 0x4, R67 ;  /* 0x000000047c457824 */ /* 0x000fe200078e0243 */
[----:B------:R-:W-:Y:S01]  /*1920*/  SEL R28, R74, RZ, !P3 ;  /* 0x000000ff4a1c7207 */ /* 0x000fe20005800000 */
[----:B------:R-:W-:Y:S01]  /*1930*/  IMAD.SHL.U32 R155, R88, 0x4, RZ ;  /* 0x00000004589b7824 */ /* 0x000fe200078e00ff */
[----:B------:R-:W-:Y:S01]  /*1940*/  ISETP.NE.U32.AND P3, PT, R30, RZ, PT ;  /* 0x000000ff1e00720c */ /* 0x000fe20003f65070 */
[----:B------:R-:W-:Y:S01]  /*1950*/  IMAD R71, R124, 0x2, R69 ;  /* 0x000000027c477824 */ /* 0x000fe200078e0245 */
[----:B------:R-:W-:Y:S01]  /*1960*/  ISETP.NE.U32.AND P1, PT, R28, RZ, PT ;  /* 0x000000ff1c00720c */ /* 0x000fe20003f25070 */
[----:B------:R-:W-:Y:S01]  /*1970*/  IMAD R195, R195, UR4, RZ ;  /* 0x00000004c3c37c24 */ /* 0x000fe2000f8e02ff */
[----:B------:R-:W-:Y:S01]  /*1980*/  IADD3 R144, P2, R155, UR8, RZ ;  /* 0x000000089b907c10 */ /* 0x000fe2000ff5e0ff */
[----:B------:R-:W-:Y:S01]  /*1990*/  IMAD R196, R196, UR4, RZ ;  /* 0x00000004c4c47c24 */ /* 0x000fe2000f8e02ff */
[----:B------:R-:W-:Y:S01]  /*19a0*/  ISETP.NE.U32.AND P0, PT, R26, RZ, PT ;  /* 0x000000ff1a00720c */ /* 0x000fe20003f05070 */
[----:B------:R-:W-:Y:S01]  /*19b0*/  IMAD R197, R197, UR4, RZ ;  /* 0x00000004c5c57c24 */ /* 0x000fe2000f8e02ff */
[----:B------:R-:W-:Y:S01]  /*19c0*/  LEA.HI.X.SX32 R64, R88, UR9, 0x2, P2 ;  /* 0x0000000958407c11 */ /* 0x000fe200090f16ff */
[----:B------:R-:W-:Y:S01]  /*19d0*/  IMAD R198, R198, UR4, RZ ;  /* 0x00000004c6c67c24 */ /* 0x000fe2000f8e02ff */
[-C--:B------:R-:W-:Y:S01]  /*19e0*/  LEA R106, P2, R27, R144.reuse, 0x2 ;  /* 0x000000901b6a7211 */ /* 0x080fe200078410ff */
[----:B------:R-:W-:Y:S01]  /*19f0*/  IMAD R199, R199, UR4, RZ ;  /* 0x00000004c7c77c24 */ /* 0x000fe2000f8e02ff */
[----:B------:R-:W-:Y:S01]  /*1a00*/  LEA R110, P6, R25, R144, 0x2 ;  /* 0x00000090196e7211 */ /* 0x000fe200078c10ff */
[----:B------:R-:W-:Y:S01]  /*1a10*/  IMAD R200, R200, UR4, RZ ;  /* 0x00000004c8c87c24 */ /* 0x000fe2000f8e02ff */
[----:B------:R-:W-:Y:S01]  /*1a20*/  LEA.HI.X.SX32 R107, R27, R64, 0x2, P2 ;  /* 0x000000401b6b7211 */ /* 0x000fe200010f16ff */
        /* <DEDUP_REMOVED lines=14> */
[----:B------:R-:W-:Y:S01]  /*1b10*/  VIADD R237, R11, UR7 ;  /* 0x000000070bed7c36 */ /* 0x000fe20008000000 */
[----:B------:R-:W-:Y:S01]  /*1b20*/  LEA.HI.X.SX32 R29, R37, R64, 0x2, P2 ;  /* 0x00000040251d7211 */ /* 0x000fe200010f16ff */
[----:B------:R-:W-:Y:S01]  /*1b30*/  IMAD R37, R124, 0x2, R71 ;  /* 0x000000027c257824 */ /* 0x000fe200078e0247 */
[----:B------:R-:W-:-:S02]  /*1b40*/  LEA R30, P2, R61, R144, 0x2 ;  /* 0x000000903d1e7211 */ /* 0x000fc400078410ff */
[----:B------:R-:W-:Y:S02]  /*1b50*/  LEA.HI.X.SX32 R127, R33, R64, 0x2, P6 ;  /* 0x00000040217f7211 */ /* 0x000fe400030f16ff */
[----:B------:R-:W-:Y:S02]  /*1b60*/  LEA R26, P6, R59, R144, 0x2 ;  /* 0x000000903b1a7211 */ /* 0x000fe400078c10ff */
[----:B------:R-:W-:Y:S02]  /*1b70*/  LEA.HI.X.SX32 R31, R61, R64, 0x2, P2 ;  /* 0x000000403d1f7211 */ /* 0x000fe400010f16ff */
[----:B------:R-:W-:Y:S02]  /*1b80*/  LEA R120, P2, R65, R144, 0x2 ;  /* 0x0000009041787211 */ /* 0x000fe400078410ff */
[-C--:B------:R-:W-:Y:S01]  /*1b90*/  LEA.HI.X.SX32 R27, R59, R64.reuse, 0x2, P6 ;  /* 0x000000403b1b7211 */ /* 0x080fe200030f16ff */
[----:B------:R-:W-:Y:S01]  /*1ba0*/  IMAD R59, R124, 0x2, R37 ;  /* 0x000000027c3b7824 */ /* 0x000fe200078e0225 */
[----:B------:R-:W-:-:S02]  /*1bb0*/  LEA.HI.X.SX32 R121, R65, R64, 0x2, P2 ;  /* 0x0000004041797211 */ /* 0x000fc400010f16ff */
[-C--:B------:R-:W-:Y:S01]  /*1bc0*/  LEA R108, P2, R69, R144.reuse, 0x2 ;  /* 0x00000090456c7211 */ /* 0x080fe200078410ff */
[C---:B------:R-:W-:Y:S01]  /*1bd0*/  IMAD R61, R124.reuse, 0x2, R59 ;  /* 0x000000027c3d7824 */ /* 0x040fe200078e023b */
[----:B------:R-:W-:Y:S02]  /*1be0*/  LEA R32, P6, R63, R144, 0x2 ;  /* 0x000000903f207211 */ /* 0x000fe400078c10ff */
[-C--:B------:R-:W-:Y:S02]  /*1bf0*/  LEA.HI.X.SX32 R109, R69, R64.reuse, 0x2, P2 ;  /* 0x00000040456d7211 */ /* 0x080fe400010f16ff */
[----:B------:R-:W-:Y:S01]  /*1c00*/  LEA.HI.X.SX32 R33, R63, R64, 0x2, P6 ;  /* 0x000000403f217211 */ /* 0x000fe200030f16ff */
[C---:B------:R-:W-:Y:S01]  /*1c10*/  IMAD R63, R124.reuse, 0x2, R61 ;  /* 0x000000027c3f7824 */ /* 0x040fe200078e023d */
[-C--:B------:R-:W-:Y:S02]  /*1c20*/  LEA R112, P2, R37, R144.reuse, 0x2 ;  /* 0x0000009025707211 */ /* 0x080fe400078410ff */
[----:B------:R-:W-:Y:S01]  /*1c30*/  LEA R24, P6, R67, R144, 0x2 ;  /* 0x0000009043187211 */ /* 0x000fe200078c10ff */
[----:B------:R-:W-:Y:S01]  /*1c40*/  IMAD R50, R124, 0x2, R63 ;  /* 0x000000027c327824 */ /* 0x000fe200078e023f */
[----:B------:R-:W-:-:S02]  /*1c50*/  LEA.HI.X.SX32 R113, R37, R64, 0x2, P2 ;  /* 0x0000004025717211 */ /* 0x000fc400010f16ff */
[----:B------:R-:W-:Y:S02]  /*1c60*/  LEA R122, P2, R61, R144, 0x2 ;  /* 0x000000903d7a7211 */ /* 0x000fe400078410ff */
[-C--:B------:R-:W-:Y:S02]  /*1c70*/  LEA.HI.X.SX32 R25, R67, R64.reuse, 0x2, P6 ;  /* 0x0000004043197211 */ /* 0x080fe400030f16ff */
[----:B------:R-:W-:Y:S02]  /*1c80*/  LEA.HI.X.SX32 R123, R61, R64, 0x2, P2 ;  /* 0x000000403d7b7211 */ /* 0x000fe400010f16ff */
[CC--:B------:R-:W-:Y:S02]  /*1c90*/  LEA R116, P2, R50.reuse, R144.reuse, 0x2 ;  /* 0x0000009032747211 */ /* 0x0c0fe400078410ff */
[----:B------:R-:W-:Y:S02]  /*1ca0*/  LEA R118, P6, R71, R144, 0x2 ;  /* 0x0000009047767211 */ /* 0x000fe400078c10ff */
[----:B------:R-:W-:Y:S01]  /*1cb0*/  LEA.HI.X.SX32 R117, R50, R64, 0x2, P2 ;  /* 0x0000004032757211 */ /* 0x000fe200010f16ff */
[----:B------:R-:W-:Y:S01]  /*1cc0*/  IMAD.SHL.U32 R50, R96, 0x4, RZ ;  /* 0x0000000460327824 */ /* 0x000fe200078e00ff */
[----:B------:R-:W-:-:S02]  /*1cd0*/  LEA R190, P2, R17, R144, 0x2 ;  /* 0x0000009011be7211 */ /* 0x000fc400078410ff */
[-C--:B------:R-:W-:Y:S02]  /*1ce0*/  LEA.HI.X.SX32 R119, R71, R64.reuse, 0x2, P6 ;  /* 0x0000004047777211 */ /* 0x080fe400030f16ff */
[----:B------:R-:W-:Y:S02]  /*1cf0*/  LEA.HI.X.SX32 R191, R17, R64, 0x2, P2 ;  /* 0x0000004011bf7211 */ /* 0x000fe400010f16ff */
[-C--:B------:R-:W-:Y:S02]  /*1d00*/  LEA R186, P2, R21, R144.reuse, 0x2 ;  /* 0x0000009015ba7211 */ /* 0x080fe400078410ff */
[----:B------:R-:W-:Y:S02]  /*1d10*/  LEA R114, P6, R59, R144, 0x2 ;  /* 0x000000903b727211 */ /* 0x000fe400078c10ff */
[----:B------:R-:W-:Y:S01]  /*1d20*/  ISETP.NE.U32.AND P5, PT, R48, RZ, PT ;  /* 0x000000ff3000720c */ /* 0x000fe20003fa5070 */
[----:B------:R-:W-:Y:S01]  /*1d30*/  IMAD.SHL.U32 R48, R90, 0x4, RZ ;  /* 0x000000045a307824 */ /* 0x000fe200078e00ff */
[----:B------:R-:W-:-:S02]  /*1d40*/  LEA.HI.X.SX32 R187, R21, R64, 0x2, P2 ;  /* 0x0000004015bb7211 */ /* 0x000fc400010f16ff */
[----:B------:R-:W-:Y:S01]  /*1d50*/  LEA.HI.X.SX32 R115, R59, R64, 0x2, P6 ;  /* 0x000000403b737211 */ /* 0x000fe200030f16ff */
[----:B------:R-:W-:Y:S01]  /*1d60*/  IMAD.SHL.U32 R59, R98, 0x4, RZ ;  /* 0x00000004623b7824 */ /* 0x000fe200078e00ff */
[-C--:B------:R-:W-:Y:S02]  /*1d70*/  LEA R182, P2, R41, R144.reuse, 0x2 ;  /* 0x0000009029b67211 */ /* 0x080fe400078410ff */
[----:B------:R-:W-:Y:S02]  /*1d80*/  LEA R36, P6, R63, R144, 0x2 ;  /* 0x000000903f247211 */ /* 0x000fe400078c10ff */
[-C--:B------:R-:W-:Y:S02]  /*1d90*/  LEA.HI.X.SX32 R183, R41, R64.reuse, 0x2, P2 ;  /* 0x0000004029b77211 */ /* 0x080fe400010f16ff */
[----:B------:R-:W-:Y:S02]  /*1da0*/  LEA.HI.X.SX32 R37, R63, R64, 0x2, P6 ;  /* 0x000000403f257211 */ /* 0x000fe400030f16ff */
[----:B------:R-:W-:-:S02]  /*1db0*/  IADD3 R132, P2, R48, R144, RZ ;  /* 0x0000009030847210 */ /* 0x000fc40007f5e0ff */
[C---:B------:R-:W-:Y:S02]  /*1dc0*/  LEA R180, P6, R13.reuse, R144, 0x2 ;  /* 0x000000900db47211 */ /* 0x040fe400078c10ff */
[-C--:B------:R-:W-:Y:S02]  /*1dd0*/  LEA.HI.X.SX32 R133, R90, R64.reuse, 0x2, P2 ;  /* 0x000000405a857211 */ /* 0x080fe400010f16ff */
[----:B------:R-:W-:Y:S02]  /*1de0*/  LEA.HI.X.SX32 R181, R13, R64, 0x2, P6 ;  /* 0x000000400db57211 */ /* 0x000fe400030f16ff */
[-C--:B------:R-:W-:Y:S02]  /*1df0*/  IADD3 R136, P2, R56, R144.reuse, RZ ;  /* 0x0000009038887210 */ /* 0x080fe40007f5e0ff */
[----:B------:R-:W-:Y:S01]  /*1e00*/  LEA R188, P6, R19, R144, 0x2 ;  /* 0x0000009013bc7211 */ /* 0x000fe200078c10ff */
[----:B------:R-:W-:Y:S01]  /*1e10*/  @!PT LDS RZ, [RZ] ;  /* 0x00000000fffff984 */ /* 0x000fe20000000800 */
[----:B------:R-:W-:Y:S01]  /*1e20*/  @!PT LDS RZ, [RZ] ;  /* 0x00000000fffff984 */ /* 0x000fe20000000800 */
[----:B------:R-:W-:Y:S01]  /*1e30*/  @!PT LDS RZ, [RZ] ;  /* 0x00000000fffff984 */ /* 0x000fe20000000800 */
[----:B------:R1:W-:Y:S01]  /*1e40*/  LDGSTS.E [R237], desc[UR14][R180.64], P5 ;  /* 0x00000000b4ed7fae */ /* 0x0003e2000a92184e */
[----:B------:R-:W-:-:S02]  /*1e50*/  LEA.HI.X.SX32 R137, R211, R64, 0x2, P2 ;  /* 0x00000040d3897211 */ /* 0x000fc400010f16ff */
[----:B------:R-:W-:Y:S01]  /*1e60*/  LEA.HI.X.SX32 R189, R19, R64, 0x2, P6 ;  /* 0x0000004013bd7211 */ /* 0x000fe200030f16ff */
[----:B------:R2:W-:Y:S01]  /*1e70*/  LDGSTS.E [R237+0x8], desc[UR14][R190.64], P0 ;  /* 0x00008000beed7fae */ /* 0x0005e2000812184e */
[-C--:B------:R-:W-:Y:S02]  /*1e80*/  IADD3 R138, P2, R58, R144.reuse, RZ ;  /* 0x000000903a8a7210 */ /* 0x080fe40007f5e0ff */
[----:B------:R-:W-:Y:S01]  /*1e90*/  LEA.HI R53, R53, 0x3e, RZ, 0x1a ;  /* 0x0000003e35357811 */ /* 0x000fe200078fd0ff */
[----:B------:R3:W-:Y:S01]  /*1ea0*/  LDGSTS.E [R237+0x2000], desc[UR14][R126.64], P1 ;  /* 0x020000007eed7fae */ /* 0x0007e2000892184e */
[----:B------:R-:W-:Y:S02]  /*1eb0*/  LEA R184, P6, R23, R144, 0x2 ;  /* 0x0000009017b87211 */ /* 0x000fe400078c10ff */
[----:B------:R-:W-:Y:S01]  /*1ec0*/  LEA.HI.X.SX32 R139, R209, R64, 0x2, P2 ;  /* 0x00000040d18b7211 */ /* 0x000fe200010f16ff */
[----:B------:R-:W-:Y:S01]  /*1ed0*/  IMAD R100, R53, R124, RZ ;  /* 0x0000007c35647224 */ /* 0x000fe200078e02ff */
[----:B------:R-:W-:-:S02]  /*1ee0*/  LEA.HI.X.SX32 R185, R23, R64, 0x2, P6 ;  /* 0x0000004017b97211 */ /* 0x000fc400030f16ff */
[-C--:B------:R-:W-:Y:S01]  /*1ef0*/  IADD3 R140, P2, R50, R144.reuse, RZ ;  /* 0x00000090328c7210 */ /* 0x080fe20007f5e0ff */
[----:B------:R-:W-:Y:S01]  /*1f00*/  IMAD.SHL.U32 R60, R100, 0x4, RZ ;  /* 0x00000004643c7824 */ /* 0x000fe200078e00ff */
[C---:B------:R-:W-:Y:S02]  /*1f10*/  LEA R128, P6, R43.reuse, R144, 0x2 ;  /* 0x000000902b807211 */ /* 0x040fe400078c10ff */
[-C--:B------:R-:W-:Y:S02]  /*1f20*/  LEA.HI.X.SX32 R141, R96, R64.reuse, 0x2, P2 ;  /* 0x00000040608d7211 */ /* 0x080fe400010f16ff */
[----:B------:R-:W-:Y:S02]  /*1f30*/  LEA.HI.X.SX32 R129, R43, R64, 0x2, P6 ;  /* 0x000000402b817211 */ /* 0x000fe400030f16ff */
[-C--:B------:R-:W-:Y:S02]  /*1f40*/  IADD3 R142, P2, R59, R144.reuse, RZ ;  /* 0x000000903b8e7210 */ /* 0x080fe40007f5e0ff */
[----:B------:R-:W-:-:S02]  /*1f50*/  IADD3 R134, P6, R54, R144, RZ ;  /* 0x0000009036867210 */ /* 0x000fc40007fde0ff */
[-C--:B------:R-:W-:Y:S02]  /*1f60*/  LEA.HI.X.SX32 R143, R98, R64.reuse, 0x2, P2 ;  /* 0x00000040628f7211 */ /* 0x080fe400010f16ff */
[----:B------:R-:W-:Y:S02]  /*1f70*/  LEA.HI.X.SX32 R135, R213, R64, 0x2, P6 ;  /* 0x00000040d5877211 */ /* 0x000fe400030f16ff */
[----:B------:R-:W-:Y:S02]  /*1f80*/  IADD3 R144, P2, R60, R144, RZ ;  /* 0x000000903c907210 */ /* 0x000fe40007f5e0ff */
[----:B------:R-:W-:Y:S02]  /*1f90*/  IADD3 R178, P6, R52, UR10, RZ ;  /* 0x0000000a34b27c10 */ /* 0x000fe4000ffde0ff */
[----:B------:R-:W-:Y:S02]  /*1fa0*/  LEA.HI.X.SX32 R145, R100, R64, 0x2, P2 ;  /* 0x0000004064917211 */ /* 0x000fe400010f16ff */
[----:B------:R-:W-:-:S02]  /*1fb0*/  LEA.HI.X.SX32 R62, R102, UR11, 0x2, P6 ;  /* 0x0000000b663e7c11 */ /* 0x000fc4000b0f16ff */
[CC--:B------:R-:W-:Y:S02]  /*1fc0*/  LEA R146, P2, R192.reuse, R178.reuse, 0x2 ;  /* 0x000000b2c0927211 */ /* 0x0c0fe400078410ff */
[C---:B------:R-:W-:Y:S02]  /*1fd0*/  LEA R148, P6, R193.reuse, R178, 0x2 ;  /* 0x000000b2c1947211 */ /* 0x040fe400078c10ff */
[----:B------:R-:W-:Y:S02]  /*1fe0*/  LEA.HI.X.SX32 R147, R192, R62, 0x2, P2 ;  /* 0x0000003ec0937211 */ /* 0x000fe400010f16ff */
[----:B------:R-:W-:Y:S02]  /*1ff0*/  LEA R150, P2, R194, R178, 0x2 ;  /* 0x000000b2c2967211 */ /* 0x000fe400078410ff */
[----:B------:R-:W-:Y:S02]  /*2000*/  LEA.HI.X.SX32 R149, R193, R62, 0x2, P6 ;  /* 0x0000003ec1957211 */ /* 0x000fe400030f16ff */
[----:B------:R-:W-:-:S02]  /*2010*/  LEA R152, P6, R195, R178, 0x2 ;  /* 0x000000b2c3987211 */ /* 0x000fc400078c10ff */
[----:B------:R-:W-:Y:S02]  /*2020*/  LEA.HI.X.SX32 R151, R194, R62, 0x2, P2 ;  /* 0x0000003ec2977211 */ /* 0x000fe400010f16ff */
        /* <DEDUP_REMOVED lines=24> */
[----:B------:R-:W-:Y:S02]  /*21b0*/  ISETP.GE.AND P2, PT, R55, R154, PT ;  /* 0x0000009a3700720c */ /* 0x000fe40003f46270 */
[----:B------:R-:W-:Y:S02]  /*21c0*/  LEA.HI.X.SX32 R179, R207, R62, 0x2, P6 ;  /* 0x0000003ecfb37211 */ /* 0x000fe400030f16ff */
[----:B------:R-:W-:Y:S02]  /*21d0*/  SEL R62, R74, RZ, !P2 ;  /* 0x000000ff4a3e7207 */ /* 0x000fe40005000000 */
[----:B------:R-:W-:Y:S02]  /*21e0*/  LOP3.LUT R61, R3, 0x6, RZ, 0xfc, !PT ;  /* 0x00000006033d7812 */ /* 0x000fe400078efcff */
[----:B------:R-:W-:-:S02]  /*21f0*/  ISETP.NE.U32.AND P5, PT, R62, RZ, PT ;  /* 0x000000ff3e00720c */ /* 0x000fc40003fa5070 */
[-C--:B------:R-:W-:Y:S02]  /*2200*/  ISETP.GE.AND P6, PT, R57, R154.reuse, PT ;  /* 0x0000009a3900720c */ /* 0x080fe40003fc6270 */
[----:B------:R-:W-:Y:S02]  /*2210*/  LOP3.LUT R63, R3, 0x24, RZ, 0xfc, !PT ;  /* 0x00000024033f7812 */ /* 0x000fe400078efcff */
[-C--:B------:R-:W-:Y:S02]  /*2220*/  ISETP.GE.AND P2, PT, R61, R154.reuse, PT ;  /* 0x0000009a3d00720c */ /* 0x080fe40003f46270 */
[C---:B------:R-:W-:Y:S02]  /*2230*/  SEL R64, R74.reuse, RZ, !P6 ;  /* 0x000000ff4a407207 */ /* 0x040fe40007000000 */
[----:B------:R-:W-:Y:S02]  /*2240*/  ISETP.GE.AND P6, PT, R63, R154, PT ;  /* 0x0000009a3f00720c */ /* 0x000fe40003fc6270 */
[----:B------:R-:W-:Y:S01]  /*2250*/  SEL R62, R74, RZ, !P2 ;  /* 0x000000ff4a3e7207 */ /* 0x000fe20005000000 */
[----:B------:R4:W-:Y:S01]  /*2260*/  LDGSTS.E [R237+0x2008], desc[UR14][R28.64], P5 ;  /* 0x020080001ced7fae */ /* 0x0009e2000a92184e */
[----:B------:R-:W-:-:S02]  /*2270*/  LOP3.LUT R65, R3, 0x26, RZ, 0xfc, !PT ;  /* 0x0000002603417812 */ /* 0x000fc400078efcff */
[----:B------:R-:W-:Y:S02]  /*2280*/  ISETP.NE.U32.AND P2, PT, R64, RZ, PT ;  /* 0x000000ff4000720c */ /* 0x000fe40003f45070 */
[----:B------:R-:W-:Y:S02]  /*2290*/  SEL R64, R74, RZ, !P6 ;  /* 0x000000ff4a407207 */ /* 0x000fe40007000000 */
[----:B------:R-:W-:Y:S02]  /*22a0*/  LOP3.LUT R67, R3, 0x8, RZ, 0xfc, !PT ;  /* 0x0000000803437812 */ /* 0x000fe400078efcff */
[----:B------:R-:W-:Y:S02]  /*22b0*/  ISETP.NE.U32.AND P0, PT, R62, RZ, PT ;  /* 0x000000ff3e00720c */ /* 0x000fe40003f05070 */
[----:B------:R-:W-:Y:S02]  /*22c0*/  ISETP.GE.AND P1, PT, R65, R154, PT ;  /* 0x0000009a4100720c */ /* 0x000fe40003f26270 */
[----:B------:R-:W-:-:S02]  /*22d0*/  LOP3.LUT R62, R11, 0x10, RZ, 0x3c, !PT ;  /* 0x000000100b3e7812 */ /* 0x000fc400078e3cff */
[----:B------:R-:W-:Y:S02]  /*22e0*/  ISETP.NE.U32.AND P6, PT, R64, RZ, PT ;  /* 0x000000ff4000720c */ /* 0x000fe40003fc5070 */
[----:B------:R-:W-:Y:S01]  /*22f0*/  ISETP.GE.AND P5, PT, R67, R154, PT ;  /* 0x0000009a4300720c */ /* 0x000fe20003fa6270 */
[----:B------:R-:W-:Y:S01]  /*2300*/  VIADD R235, R62, UR7 ;  /* 0x000000073eeb7c36 */ /* 0x000fe20008000000 */
[C---:B------:R-:W-:Y:S02]  /*2310*/  SEL R64, R74.reuse, RZ, !P1 ;  /* 0x000000ff4a407207 */ /* 0x040fe40004800000 */
[C---:B------:R-:W-:Y:S02]  /*2320*/  LOP3.LUT R69, R3.reuse, 0xa, RZ, 0xfc, !PT ;  /* 0x0000000a03457812 */ /* 0x040fe400078efcff */
[----:B------:R-:W-:Y:S01]  /*2330*/  SEL R66, R74, RZ, !P5 ;  /* 0x000000ff4a427207 */ /* 0x000fe20006800000 */
[----:B------:R5:W-:Y:S01]  /*2340*/  LDGSTS.E [R235], desc[UR14][R188.64], P2 ;  /* 0x00000000bceb7fae */ /* 0x000be2000912184e */
[----:B------:R-:W-:-:S02]  /*2350*/  LOP3.LUT R71, R3, 0x28, RZ, 0xfc, !PT ;  /* 0x0000002803477812 */ /* 0x000fc400078efcff */
[----:B------:R-:W-:Y:S01]  /*2360*/  ISETP.NE.U32.AND P5, PT, R64, RZ, PT ;  /* 0x000000ff4000720c */ /* 0x000fe20003fa5070 */
[----:B------:R5:W-:Y:S01]  /*2370*/  LDGSTS.E [R235+0x8], desc[UR14][R186.64], P0 ;  /* 0x00008000baeb7fae */ /* 0x000be2000812184e */
[-C--:B------:R-:W-:Y:S02]  /*2380*/  ISETP.GE.AND P1, PT, R69, R154.reuse, PT ;  /* 0x0000009a4500720c */ /* 0x080fe40003f26270 */
[----:B------:R-:W-:Y:S01]  /*2390*/  ISETP.GE.AND P2, PT, R71, R154, PT ;  /* 0x0000009a4700720c */ /* 0x000fe20003f46270 */
[----:B------:R5:W-:Y:S01]  /*23a0*/  LDGSTS.E [R235+0x2000], desc[UR14][R26.64], P6 ;  /* 0x020000001aeb7fae */ /* 0x000be2000b12184e */
[----:B------:R-:W-:Y:S02]  /*23b0*/  SEL R64, R74, RZ, !P1 ;  /* 0x000000ff4a407207 */ /* 0x000fe40004800000 */
[----:B------:R-:W-:Y:S02]  /*23c0*/  ISETP.NE.U32.AND P1, PT, R66, RZ, PT ;  /* 0x000000ff4200720c */ /* 0x000fe40003f25070 */
[----:B------:R-:W-:-:S02]  /*23d0*/  SEL R66, R74, RZ, !P2 ;  /* 0x000000ff4a427207 */ /* 0x000fc40005000000 */
[-C--:B------:R-:W-:Y:S01]  /*23e0*/  ISETP.GE.AND P6, PT, R73, R154.reuse, PT ;  /* 0x0000009a4900720c */ /* 0x080fe20003fc6270 */
[----:B------:R5:W-:Y:S01]  /*23f0*/  LDGSTS.E [R235+0x2008], desc[UR14][R30.64], P5 ;  /* 0x020080001eeb7fae */ /* 0x000be2000a92184e */
[----:B------:R-:W-:Y:S02]  /*2400*/  ISETP.NE.U32.AND P2, PT, R64, RZ, PT ;  /* 0x000000ff4000720c */ /* 0x000fe40003f45070 */
[----:B------:R-:W-:Y:S02]  /*2410*/  LOP3.LUT R64, R11, 0x20, RZ, 0x3c, !PT ;  /* 0x000000200b407812 */ /* 0x000fe400078e3cff */
[----:B------:R-:W-:Y:S02]  /*2420*/  ISETP.NE.U32.AND P0, PT, R66, RZ, PT ;  /* 0x000000ff4200720c */ /* 0x000fe40003f05070 */
[----:B------:R-:W-:Y:S01]  /*2430*/  SEL R66, R74, RZ, !P6 ;  /* 0x000000ff4a427207 */ /* 0x000fe20007000000 */
[----:B------:R-:W-:Y:S01]  /*2440*/  VIADD R233, R64, UR7 ;  /* 0x0000000740e97c36 */ /* 0x000fe20008000000 */
[----:B------:R-:W-:-:S02]  /*2450*/  ISETP.GE.AND P5, PT, R75, R154, PT ;  /* 0x0000009a4b00720c */ /* 0x000fc40003fa6270 */
[-C--:B------:R-:W-:Y:S02]  /*2460*/  ISETP.GE.AND P6, PT, R51, R154.reuse, PT ;  /* 0x0000009a3300720c */ /* 0x080fe40003fc6270 */
[C---:B------:R-:W-:Y:S01]  /*2470*/  SEL R68, R74.reuse, RZ, !P5 ;  /* 0x000000ff4a447207 */ /* 0x040fe20006800000 */
[----:B------:R5:W-:Y:S01]  /*2480*/  LDGSTS.E [R233], desc[UR14][R184.64], P1 ;  /* 0x00000000b8e97fae */ /* 0x000be2000892184e */
[----:B------:R-:W-:Y:S02]  /*2490*/  SEL R70, R74, RZ, !P6 ;  /* 0x000000ff4a467207 */ /* 0x000fe40007000000 */
[-C--:B------:R-:W-:Y:S01]  /*24a0*/  ISETP.GE.AND P5, PT, R77, R154.reuse, PT ;  /* 0x0000009a4d00720c */ /* 0x080fe20003fa6270 */
[----:B------:R5:W-:Y:S01]  /*24b0*/  LDGSTS.E [R233+0x8], desc[UR14][R182.64], P2 ;  /* 0x00008000b6e97fae */ /* 0x000be2000912184e */
[----:B------:R-:W-:Y:S02]  /*24c0*/  ISETP.GE.AND P6, PT, R53, R154, PT ;  /* 0x0000009a3500720c */ /* 0x000fe40003fc6270 */
[----:B------:R-:W-:Y:S01]  /*24d0*/  ISETP.NE.U32.AND P1, PT, R70, RZ, PT ;  /* 0x000000ff4600720c */ /* 0x000fe20003f25070 */
[----:B------:R5:W-:Y:S01]  /*24e0*/  LDGSTS.E [R233+0x2000], desc[UR14][R32.64], P0 ;  /* 0x0200000020e97fae */ /* 0x000be2000812184e */
[----:B------:R-:W-:-:S02]  /*24f0*/  SEL R70, R74, RZ, !P5 ;  /* 0x000000ff4a467207 */ /* 0x000fc40006800000 */
[----:B------:R-:W-:Y:S02]  /*2500*/  ISETP.NE.U32.AND P5, PT, R66, RZ, PT ;  /* 0x000000ff4200720c */ /* 0x000fe40003fa5070 */
[----:B------:R-:W-:Y:S02]  /*2510*/  SEL R66, R74, RZ, !P6 ;  /* 0x000000ff4a427207 */ /* 0x000fe40007000000 */
[----:B------:R-:W-:Y:S02]  /*2520*/  ISETP.NE.U32.AND P6, PT, R68, RZ, PT ;  /* 0x000000ff4400720c */ /* 0x000fe40003fc5070 */
[----:B------:R-:W-:Y:S02]  /*2530*/  ISETP.NE.U32.AND P0, PT, R66, RZ, PT ;  /* 0x000000ff4200720c */ /* 0x000fe40003f05070 */
[----:B------:R-:W-:Y:S02]  /*2540*/  LOP3.LUT R66, R11, 0x30, RZ, 0x3c, !PT ;  /* 0x000000300b427812 */ /* 0x000fe400078e3cff */
[----:B------:R-:W-:-:S03]  /*2550*/  ISETP.NE.U32.AND P2, PT, R70, RZ, PT ;  /* 0x000000ff4600720c */ /* 0x000fc60003f45070 */
[----:B------:R-:W-:Y:S01]  /*2560*/  VIADD R231, R66, UR7 ;  /* 0x0000000742e77c36 */ /* 0x000fe20008000000 */
[----:B------:R5:W-:Y:S01]  /*2570*/  LDGSTS.E [R233+0x2008], desc[UR14][R120.64], P5 ;  /* 0x0200800078e97fae */ /* 0x000be2000a92184e */
[----:B------:R-:W-:-:S03]  /*2580*/  ISETP.GE.AND P5, PT, R79, R154, PT ;  /* 0x0000009a4f00720c */ /* 0x000fc60003fa6270 */
[----:B------:R5:W-:Y:S01]  /*2590*/  LDGSTS.E [R231], desc[UR14][R128.64], P6 ;  /* 0x0000000080e77fae */ /* 0x000be2000b12184e */
[-C--:B------:R-:W-:Y:S02]  /*25a0*/  ISETP.GE.AND P6, PT, R81, R154.reuse, PT ;  /* 0x0000009a5100720c */ /* 0x080fe40003fc6270 */
[C---:B------:R-:W-:Y:S01]  /*25b0*/  SEL R68, R74.reuse, RZ, !P5 ;  /* 0x000000ff4a447207 */ /* 0x040fe20006800000 */
[----:B------:R5:W-:Y:S01]  /*25c0*/  LDGSTS.E [R231+0x8], desc[UR14][R132.64], P4 ;  /* 0x0000800084e77fae */ /* 0x000be2000a12184e */
[----:B------:R-:W-:Y:S02]  /*25d0*/  ISETP.GE.AND P5, PT, R83, R154, PT ;  /* 0x0000009a5300720c */ /* 0x000fe40003fa6270 */
[----:B------:R-:W-:Y:S01]  /*25e0*/  SEL R70, R74, RZ, !P6 ;  /* 0x000000ff4a467207 */ /* 0x000fe20007000000 */
[----:B------:R5:W-:Y:S01]  /*25f0*/  LDGSTS.E [R231+0x2000], desc[UR14][R24.64], P2 ;  /* 0x0200000018e77fae */ /* 0x000be2000912184e */
[----:B------:R-:W-:Y:S02]  /*2600*/  ISETP.NE.U32.AND P6, PT, R68, RZ, PT ;  /* 0x000000ff4400720c */ /* 0x000fe40003fc5070 */
[----:B------:R-:W-:Y:S01]  /*2610*/  SEL R68, R74, RZ, !P5 ;  /* 0x000000ff4a447207 */ /* 0x000fe20006800000 */
[----:B------:R5:W-:Y:S01]  /*2620*/  LDGSTS.E [R231+0x2008], desc[UR14][R142.64], P3 ;  /* 0x020080008ee77fae */ /* 0x000be2000992184e */
[----:B------:R-:W-:-:S02]  /*2630*/  ISETP.NE.U32.AND P5, PT, R70, RZ, PT ;  /* 0x000000ff4600720c */ /* 0x000fc40003fa5070 */
[----:B------:R-:W-:Y:S02]  /*2640*/  ISETP.NE.U32.AND P2, PT, R68, RZ, PT ;  /* 0x000000ff4400720c */ /* 0x000fe40003f45070 */
[----:B------:R-:W-:Y:S02]  /*2650*/  LOP3.LUT R68, R11, 0x40, RZ, 0x3c, !PT ;  /* 0x000000400b447812 */ /* 0x000fe400078e3cff */
[-C--:B------:R-:W-:Y:S02]  /*2660*/  ISETP.GE.AND P4, PT, R85, R154.reuse, PT ;  /* 0x0000009a5500720c */ /* 0x080fe40003f86270 */
[----:B------:R-:W-:Y:S01]  /*2670*/  ISETP.GE.AND P3, PT, R87, R154, PT ;  /* 0x0000009a5700720c */ /* 0x000fe20003f66270 */
[----:B------:R-:W-:Y:S01]  /*2680*/  VIADD R229, R68, UR7 ;  /* 0x0000000744e57c36 */ /* 0x000fe20008000000 */
[----:B------:R-:W-:-:S04]  /*2690*/  SEL R70, R74, RZ, !P4 ;  /* 0x000000ff4a467207 */ /* 0x000fc80006000000 */
[----:B------:R-:W-:Y:S01]  /*26a0*/  LDGSTS.E [R229], desc[UR14][R134.64], P6 ;  /* 0x0000000086e57fae */ /* 0x000fe2000b12184e */
[----:B------:R-:W-:Y:S02]  /*26b0*/  ISETP.NE.U32.AND P4, PT, R70, RZ, PT ;  /* 0x000000ff4600720c */ /* 0x000fe40003f85070 */
[-C--:B------:R-:W-:Y:S01]  /*26c0*/  ISETP.GE.AND P6, PT, R89, R154.reuse, PT ;  /* 0x0000009a5900720c */ /* 0x080fe20003fc6270 */
[----:B------:R-:W-:Y:S01]  /*26d0*/  LDGSTS.E [R229+0x8], desc[UR14][R136.64], P5 ;  /* 0x0000800088e57fae */ /* 0x000fe2000a92184e */
[C---:B------:R-:W-:Y:S02]  /*26e0*/  SEL R70, R74.reuse, RZ, !P3 ;  /* 0x000000ff4a467207 */ /* 0x040fe40005800000 */
[-C--:B------:R-:W-:Y:S01]  /*26f0*/  ISETP.GE.AND P3, PT, R91, R154.reuse, PT ;  /* 0x0000009a5b00720c */ /* 0x080fe20003f66270 */
[----:B------:R-:W-:Y:S01]  /*2700*/  LDGSTS.E [R229+0x2000], desc[UR14][R108.64], P2 ;  /* 0x020000006ce57fae */ /* 0x000fe2000912184e */
[----:B------:R-:W-:Y:S02]  /*2710*/  SEL R72, R74, RZ, !P6 ;  /* 0x000000ff4a487207 */ /* 0x000fe40007000000 */
[----:B------:R-:W-:-:S02]  /*2720*/  ISETP.GE.AND P5, PT, R93, R154, PT ;  /* 0x0000009a5d00720c */ /* 0x000fc40003fa6270 */
[----:B------:R-:W-:Y:S01]  /*2730*/  ISETP.NE.U32.AND P6, PT, R70, RZ, PT ;  /* 0x000000ff4600720c */ /* 0x000fe20003fc5070 */
[----:B------:R-:W-:Y:S01]  /*2740*/  LDGSTS.E [R229+0x2008], desc[UR14][R118.64], P4 ;  /* 0x0200800076e57fae */ /* 0x000fe2000a12184e */
[----:B------:R-:W-:Y:S02]  /*2750*/  SEL R70, R74, RZ, !P3 ;  /* 0x000000ff4a467207 */ /* 0x000fe40005800000 */
[----:B------:R-:W-:Y:S02]  /*2760*/  ISETP.NE.U32.AND P3, PT, R72, RZ, PT ;  /* 0x000000ff4800720c */ /* 0x000fe40003f65070 */
[----:B------:R-:W-:Y:S02]  /*2770*/  SEL R72, R74, RZ, !P5 ;  /* 0x000000ff4a487207 */ /* 0x000fe40006800000 */
[----:B------:R-:W-:Y:S02]  /*2780*/  ISETP.NE.U32.AND P5, PT, R70, RZ, PT ;  /* 0x000000ff4600720c */ /* 0x000fe40003fa5070 */
[----:B------:R-:W-:-:S02]  /*2790*/  LOP3.LUT R70, R11, 0x50, RZ, 0x3c, !PT ;  /* 0x000000500b467812 */ /* 0x000fc400078e3cff */
[-C--:B------:R-:W-:Y:S02]  /*27a0*/  ISETP.GE.AND P4, PT, R95, R154.reuse, PT ;  /* 0x0000009a5f00720c */ /* 0x080fe40003f86270 */
[----:B------:R-:W-:Y:S01]  /*27b0*/  ISETP.NE.U32.AND P2, PT, R72, RZ, PT ;  /* 0x000000ff4800720c */ /* 0x000fe20003f45070 */
[----:B------:R-:W-:Y:S01]  /*27c0*/  VIADD R227, R70, UR7 ;  /* 0x0000000746e37c36 */ /* 0x000fe20008000000 */
[----:B------:R-:W-:Y:S02]  /*27d0*/  SEL R72, R74, RZ, !P4 ;  /* 0x000000ff4a487207 */ /* 0x000fe40006000000 */
[-C--:B------:R-:W-:Y:S02]  /*27e0*/  ISETP.GE.AND P4, PT, R99, R154.reuse, PT ;  /* 0x0000009a6300720c */ /* 0x080fe40003f86270 */
[----:B------:R-:W-:Y:S01]  /*27f0*/  LDGSTS.E [R227], desc[UR14][R138.64], P6 ;  /* 0x000000008ae37fae */ /* 0x000fe2000b12184e */
[----:B------:R-:W-:-:S03]  /*2800*/  ISETP.GE.AND P6, PT, R97, R154, PT ;  /* 0x0000009a6100720c */ /* 0x000fc60003fc6270 */
[----:B------:R-:W-:Y:S01]  /*2810*/  LDGSTS.E [R227+0x8], desc[UR14][R110.64], P3 ;  /* 0x000080006ee37fae */ /* 0x000fe2000992184e */
[----:B------:R-:W-:Y:S02]  /*2820*/  SEL R76, R74, RZ, !P6 ;  /* 0x000000ff4a4c7207 */ /* 0x000fe40007000000 */
[----:B------:R-:W-:Y:S01]  /*2830*/  ISETP.GE.AND P6, PT, R101, R154, PT ;  /* 0x0000009a6500720c */ /* 0x000fe20003fc6270 */
[----:B------:R-:W-:Y:S01]  /*2840*/  LDGSTS.E [R227+0x2000], desc[UR14][R112.64], P5 ;  /* 0x0200000070e37fae */ /* 0x000fe2000a92184e */
[----:B------:R-:W-:Y:S02]  /*2850*/  ISETP.NE.U32.AND P3, PT, R72, RZ, PT ;  /* 0x000000ff4800720c */ /* 0x000fe40003f65070 */
[----:B------:R-:W-:Y:S01]  /*2860*/  SEL R72, R74, RZ, !P4 ;  /* 0x000000ff4a487207 */ /* 0x000fe20006000000 */
[----:B------:R-:W-:Y:S01]  /*2870*/  LDGSTS.E [R227+0x2008], desc[UR14][R114.64], P2 ;  /* 0x0200800072e37fae */ /* 0x000fe2000912184e */
[----:B------:R-:W-:Y:S02]  /*2880*/  ISETP.NE.U32.AND P4, PT, R76, RZ, PT ;  /* 0x000000ff4c00720c */ /* 0x000fe40003f85070 */
[----:B------:R-:W-:-:S02]  /*2890*/  SEL R76, R74, RZ, !P6 ;  /* 0x000000ff4a4c7207 */ /* 0x000fc40007000000 */
[----:B------:R-:W-:Y:S02]  /*28a0*/  ISETP.NE.U32.AND P6, PT, R72, RZ, PT ;  /* 0x000000ff4800720c */ /* 0x000fe40003fc5070 */
[----:B------:R-:W-:Y:S02]  /*28b0*/  LOP3.LUT R72, R11, 0x60, RZ, 0x3c, !PT ;  /* 0x000000600b487812 */ /* 0x000fe400078e3cff */
[----:B------:R-:W-:Y:S02]  /*28c0*/  ISETP.GE.AND P2, PT, R103, R154, PT ;  /* 0x0000009a6700720c */ /* 0x000fe40003f46270 */
[----:B------:R-:W-:Y:S01]  /*28d0*/  ISETP.NE.U32.AND P5, PT, R76, RZ, PT ;  /* 0x000000ff4c00720c */ /* 0x000fe20003fa5070 */
[----:B------:R-:W-:Y:S01]  /*28e0*/  VIADD R225, R72, UR7 ;  /* 0x0000000748e17c36 */ /* 0x000fe20008000000 */
[----:B------:R-:W-:Y:S02]  /*28f0*/  SEL R76, R74, RZ, !P2 ;  /* 0x000000ff4a4c7207 */ /* 0x000fe40005000000 */
[----:B------:R-:W-:-:S02]  /*2900*/  ISETP.GE.AND P2, PT, R3, R92, PT ;  /* 0x0000005c0300720c */ /* 0x000fc40003f46270 */
[----:B------:R-:W-:Y:S01]  /*2910*/  LDGSTS.E [R225], desc[UR14][R106.64], P3 ;  /* 0x000000006ae17fae */ /* 0x000fe2000992184e */
[----:B------:R-:W-:-:S03]  /*2920*/  ISETP.GE.AND P3, PT, R105, R154, PT ;  /* 0x0000009a6900720c */ /* 0x000fc60003f66270 */
[----:B------:R-:W-:Y:S01]  /*2930*/  LDGSTS.E [R225+0x8], desc[UR14][R38.64], P4 ;  /* 0x0000800026e17fae */ /* 0x000fe2000a12184e */
[----:B------:R-:W-:Y:S02]  /*2940*/  ISETP.GE.AND P4, PT, R5, R154, PT ;  /* 0x0000009a0500720c */ /* 0x000fe40003f86270 */
[C---:B------:R-:W-:Y:S01]  /*2950*/  SEL R78, R74.reuse, RZ, !P3 ;  /* 0x000000ff4a4e7207 */ /* 0x040fe20005800000 */
[----:B------:R-:W-:Y:S01]  /*2960*/  LDGSTS.E [R225+0x2000], desc[UR14][R122.64], P6 ;  /* 0x020000007ae17fae */ /* 0x000fe2000b12184e */
[----:B------:R-:W-:Y:S02]  /*2970*/  ISETP.GE.AND P3, PT, R15, R92, PT ;  /* 0x0000005c0f00720c */ /* 0x000fe40003f66270 */
[----:B------:R-:W-:Y:S01]  /*2980*/  SEL R74, R74, RZ, !P4 ;  /* 0x000000ff4a4a7207 */ /* 0x000fe20006000000 */
[----:B------:R-:W-:Y:S01]  /*2990*/  LDGSTS.E [R225+0x2008], desc[UR14][R36.64], P5 ;  /* 0x0200800024e17fae */ /* 0x000fe2000a92184e */
[----:B------:R-:W-:Y:S02]  /*29a0*/  ISETP.NE.U32.AND P4, PT, R76, RZ, PT ;  /* 0x000000ff4c00720c */ /* 0x000fe40003f85070 */
[----:B------:R-:W-:-:S02]  /*29b0*/  SEL R80, RZ, 0x4, P3 ;  /* 0x00000004ff507807 */ /* 0x000fc40001800000 */
[----:B------:R-:W-:Y:S02]  /*29c0*/  ISETP.NE.U32.AND P6, PT, R74, RZ, PT ;  /* 0x000000ff4a00720c */ /* 0x000fe40003fc5070 */
[----:B------:R-:W-:Y:S02]  /*29d0*/  ISETP.NE.U32.AND P3, PT, R78, RZ, PT ;  /* 0x000000ff4e00720c */ /* 0x000fe40003f65070 */
[----:B------:R-:W-:Y:S02]  /*29e0*/  LOP3.LUT R74, R11, 0x70, RZ, 0x3c, !PT ;  /* 0x000000700b4a7812 */ /* 0x000fe400078e3cff */
[----:B------:R-:W-:Y:S02]  /*29f0*/  SEL R76, RZ, 0x4, P2 ;  /* 0x00000004ff4c7807 */ /* 0x000fe40001000000 */
[----:B------:R-:W-:Y:S01]  /*2a00*/  ISETP.GT.AND P2, PT, R104, 0x7f, PT ;  /* 0x0000007f6800780c */ /* 0x000fe20003f44270 */
[----:B------:R-:W-:-:S03]  /*2a10*/  VIADD R223, R74, UR7 ;  /* 0x000000074adf7c36 */ /* 0x000fc60008000000 */
[----:B------:R-:W-:Y:S02]  /*2a20*/  SEL R76, R76, RZ, P2 ;  /* 0x000000ff4c4c7207 */ /* 0x000fe40001000000 */
[----:B------:R-:W-:Y:S01]  /*2a30*/  LDGSTS.E [R223], desc[UR14][R34.64], P4 ;  /* 0x0000000022df7fae */ /* 0x000fe2000a12184e */
[----:B------:R-:W-:Y:S02]  /*2a40*/  SEL R80, R80, RZ, P2 ;  /* 0x000000ff50507207 */ /* 0x000fe40001000000 */
[----:B------:R-:W-:Y:S01]  /*2a50*/  ISETP.NE.U32.AND P4, PT, R76, RZ, PT ;  /* 0x000000ff4c00720c */ /* 0x000fe20003f85070 */
[----:B------:R-:W-:Y:S01]  /*2a60*/  LDGSTS.E [R223+0x8], desc[UR14][R140.64], P1 ;  /* 0x000080008cdf7fae */ /* 0x000fe2000892184e */
[----:B------:R-:W-:Y:S02]  /*2a70*/  ISETP.GE.AND P1, PT, R47, R92, PT ;  /* 0x0000005c2f00720c */ /* 0x000fe40003f26270 */
[----:B------:R-:W-:Y:S01]  /*2a80*/  ISETP.NE.U32.AND P5, PT, R80, RZ, PT ;  /* 0x000000ff5000720c */ /* 0x000fe20003fa5070 */
[----:B------:R-:W-:Y:S01]  /*2a90*/  LDGSTS.E [R223+0x2000], desc[UR14][R116.64], P3 ;  /* 0x0200000074df7fae */ /* 0x000fe2000992184e */
[----:B------:R-:W-:-:S02]  /*2aa0*/  SEL R76, RZ, 0x4, P1 ;  /* 0x00000004ff4c7807 */ /* 0x000fc40000800000 */
[-C--:B------:R-:W-:Y:S01]  /*2ab0*/  ISETP.GE.AND P3, PT, R49, R92.reuse, PT ;  /* 0x0000005c3100720c */ /* 0x080fe20003f66270 */
[----:B------:R-:W-:Y:S01]  /*2ac0*/  LDGSTS.E [R223+0x2008], desc[UR14][R144.64], P0 ;  /* 0x0200800090df7fae */ /* 0x000fe2000812184e */
[-C--:B------:R-:W-:Y:S02]  /*2ad0*/  ISETP.GE.AND P0, PT, R55, R92.reuse, PT ;  /* 0x0000005c3700720c */ /* 0x080fe40003f06270 */
[----:B------:R-:W-:Y:S01]  /*2ae0*/  SEL R76, R76, RZ, P2 ;  /* 0x000000ff4c4c7207 */ /* 0x000fe20001000000 */
[----:B------:R-:W0:Y:S01]  /*2af0*/  LDGDEPBAR ;  /* 0x00000000000079af */ /* 0x000e220000000000 */
[----:B------:R-:W-:Y:S02]  /*2b00*/  SEL R94, RZ, 0x4, P0 ;  /* 0x00000004ff5e7807 */ /* 0x000fe40000000000 */
[----:B------:R-:W-:Y:S02]  /*2b10*/  ISETP.GE.AND P0, PT, R63, R92, PT ;  /* 0x0000005c3f00720c */ /* 0x000fe40003f06270 */
[----:B------:R-:W-:-:S02]  /*2b20*/  SEL R78, RZ, 0x4, P3 ;  /* 0x00000004ff4e7807 */ /* 0x000fc40001800000 */
[----:B------:R-:W-:Y:S02]  /*2b30*/  SEL R234, RZ, 0x4, P0 ;  /* 0x00000004ffea7807 */ /* 0x000fe40000000000 */
[-C--:B------:R-:W-:Y:S02]  /*2b40*/  ISETP.GE.AND P0, PT, R69, R92.reuse, PT ;  /* 0x0000005c4500720c */ /* 0x080fe40003f06270 */
[----:B------:R-:W-:Y:S02]  /*2b50*/  ISETP.GE.AND P1, PT, R57, R92, PT ;  /* 0x0000005c3900720c */ /* 0x000fe40003f26270 */
[----:B------:R-:W-:Y:S02]  /*2b60*/  SEL R228, RZ, 0x4, P0 ;  /* 0x00000004ffe47807 */ /* 0x000fe40000000000 */
[----:B------:R-:W-:Y:S02]  /*2b70*/  ISETP.NE.U32.AND P0, PT, R76, RZ, PT ;  /* 0x000000ff4c00720c */ /* 0x000fe40003f05070 */
[----:B------:R-:W-:-:S02]  /*2b80*/  LOP3.LUT R76, R215, 0x1000, R86, 0xf8, !PT ;  /* 0x00001000d74c7812 */ /* 0x000fc400078ef856 */
[----:B------:R-:W-:Y:S02]  /*2b90*/  ISETP.GE.AND P3, PT, R61, R92, PT ;  /* 0x0000005c3d00720c */ /* 0x000fe40003f66270 */
[C---:B------:R-:W-:Y:S01]  /*2ba0*/  LOP3.LUT R80, R76.reuse, 0x20, RZ, 0x3c, !PT ;  /* 0x000000204c507812 */ /* 0x040fe200078e3cff */
[C---:B------:R-:W-:Y:S01]  /*2bb0*/  VIADD R221, R76.reuse, UR7 ;  /* 0x000000074cdd7c36 */ /* 0x040fe20008000000 */
[C---:B------:R-:W-:Y:S02]  /*2bc0*/  LOP3.LUT R82, R76.reuse, 0x40, RZ, 0x3c, !PT ;  /* 0x000000404c527812 */ /* 0x040fe400078e3cff */
[----:B------:R-:W-:Y:S01]  /*2bd0*/  LOP3.LUT R84, R76, 0x60, RZ, 0x3c, !PT ;  /* 0x000000604c547812 */ /* 0x000fe200078e3cff */
[----:B------:R-:W-:Y:S01]  /*2be0*/  VIADD R219, R80, UR7 ;  /* 0x0000000750db7c36 */ /* 0x000fe20008000000 */
[----:B------:R-:W-:Y:S01]  /*2bf0*/  LDGSTS.E [R221+0xc000], desc[UR14][R146.64], P6 ;  /* 0x0c00000092dd7fae */ /* 0x000fe2000b12184e */
[----:B------:R-:W-:Y:S01]  /*2c00*/  VIADD R217, R82, UR7 ;  /* 0x0000000752d97c36 */ /* 0x000fe20008000000 */
[----:B------:R-:W-:Y:S01]  /*2c10*/  SEL R208, RZ, 0x4, P1 ;  /* 0x00000004ffd07807 */ /* 0x000fe20000800000 */
[----:B------:R-:W-:Y:S01]  /*2c20*/  VIADD R215, R84, UR7 ;  /* 0x0000000754d77c36 */ /* 0x000fe20008000000 */
[----:B------:R-:W-:Y:S01]  /*2c30*/  LDGSTS.E [R221+0xc400], desc[UR14][R156.64], P6 ;  /* 0x0c4000009cdd7fae */ /* 0x000fe2000b12184e */
[----:B------:R-:W-:-:S02]  /*2c40*/  SEL R236, RZ, 0x4, P3 ;  /* 0x00000004ffec7807 */ /* 0x000fc40001800000 */
[-C--:B------:R-:W-:Y:S01]  /*2c50*/  ISETP.GE.AND P1, PT, R65, R92.reuse, PT ;  /* 0x0000005c4100720c */ /* 0x080fe20003f26270 */
[----:B------:R-:W-:Y:S01]  /*2c60*/  LDGSTS.E [R221+0xc800], desc[UR14][R164.64], P6 ;  /* 0x0c800000a4dd7fae */ /* 0x000fe2000b12184e */
[-C--:B------:R-:W-:Y:S02]  /*2c70*/  ISETP.GE.AND P3, PT, R67, R92.reuse, PT ;  /* 0x0000005c4300720c */ /* 0x080fe40003f66270 */
[----:B------:R-:W-:Y:S01]  /*2c80*/  SEL R232, RZ, 0x4, P1 ;  /* 0x00000004ffe87807 */ /* 0x000fe20000800000 */
[----:B------:R-:W-:Y:S01]  /*2c90*/  LDGSTS.E [R221+0xcc00], desc[UR14][R172.64], P6 ;  /* 0x0cc00000acdd7fae */ /* 0x000fe2000b12184e */
[----:B------:R-:W-:Y:S02]  /*2ca0*/  SEL R230, RZ, 0x4, P3 ;  /* 0x00000004ffe67807 */ /* 0x000fe40001800000 */
[-C--:B------:R-:W-:Y:S01]  /*2cb0*/  ISETP.GE.AND P1, PT, R71, R92.reuse, PT ;  /* 0x0000005c4700720c */ /* 0x080fe20003f26270 */
[----:B------:R-:W-:Y:S01]  /*2cc0*/  LDGSTS.E [R219+0xc100], desc[UR14][R148.64], P6 ;  /* 0x0c10000094db7fae */ /* 0x000fe2000b12184e */
[----:B------:R-:W-:-:S02]  /*2cd0*/  ISETP.GE.AND P3, PT, R73, R92, PT ;  /* 0x0000005c4900720c */ /* 0x000fc40003f66270 */
[----:B------:R-:W-:Y:S01]  /*2ce0*/  SEL R226, RZ, 0x4, P1 ;  /* 0x00000004ffe27807 */ /* 0x000fe20000800000 */
[----:B------:R-:W-:Y:S01]  /*2cf0*/  LDGSTS.E [R219+0xc500], desc[UR14][R158.64], P6 ;  /* 0x0c5000009edb7fae */ /* 0x000fe2000b12184e */
[----:B------:R-:W-:Y:S02]  /*2d00*/  SEL R224, RZ, 0x4, P3 ;  /* 0x00000004ffe07807 */ /* 0x000fe40001800000 */
[-C--:B------:R-:W-:Y:S01]  /*2d10*/  ISETP.GE.AND P1, PT, R75, R92.reuse, PT ;  /* 0x0000005c4b00720c */ /* 0x080fe20003f26270 */
[----:B------:R-:W-:Y:S01]  /*2d20*/  LDGSTS.E [R219+0xc900], desc[UR14][R166.64], P6 ;  /* 0x0c900000a6db7fae */ /* 0x000fe2000b12184e */
[----:B------:R-:W-:Y:S02]  /*2d30*/  ISETP.GE.AND P3, PT, R77, R92, PT ;  /* 0x0000005c4d00720c */ /* 0x000fe40003f66270 */
[----:B------:R-:W-:Y:S01]  /*2d40*/  SEL R78, R78, RZ, P2 ;  /* 0x000000ff4e4e7207 */ /* 0x000fe20001000000 */
[----:B------:R-:W-:Y:S01]  /*2d50*/  LDGSTS.E [R219+0xcd00], desc[UR14][R174.64], P6 ;  /* 0x0cd00000aedb7fae */ /* 0x000fe2000b12184e */
[----:B------:R-:W-:-:S02]  /*2d60*/  SEL R218, RZ, 0x4, P1 ;  /* 0x00000004ffda7807 */ /* 0x000fc40000800000 */
[----:B------:R-:W-:Y:S01]  /*2d70*/  SEL R212, RZ, 0x4, P3 ;  /* 0x00000004ffd47807 */ /* 0x000fe20001800000 */
[----:B------:R-:W-:Y:S01]  /*2d80*/  LDGSTS.E [R217+0xc200], desc[UR14][R150.64], P6 ;  /* 0x0c20000096d97fae */ /* 0x000fe2000b12184e */
[-C--:B------:R-:W-:Y:S02]  /*2d90*/  ISETP.GE.AND P1, PT, R45, R92.reuse, PT ;  /* 0x0000005c2d00720c */ /* 0x080fe40003f26270 */
[----:B------:R-:W-:Y:S01]  /*2da0*/  ISETP.NE.U32.AND P3, PT, R78, RZ, PT ;  /* 0x000000ff4e00720c */ /* 0x000fe20003f65070 */
[----:B------:R-:W-:Y:S01]  /*2db0*/  LDGSTS.E [R217+0xc600], desc[UR14][R160.64], P6 ;  /* 0x0c600000a0d97fae */ /* 0x000fe2000b12184e */
[----:B------:R-:W-:Y:S01]  /*2dc0*/  IMAD.SHL.U32 R78, R124, 0x40, RZ ;  /* 0x000000407c4e7824 */ /* 0x000fe200078e00ff */
[----:B------:R-:W-:Y:S02]  /*2dd0*/  SEL R238, RZ, 0x4, P1 ;  /* 0x00000004ffee7807 */ /* 0x000fe40000800000 */
[----:B------:R-:W-:Y:S01]  /*2de0*/  LDGSTS.E [R217+0xca00], desc[UR14][R168.64], P6 ;  /* 0x0ca00000a8d97fae */ /* 0x000fe2000b12184e */
[-C--:B------:R-:W-:Y:S01]  /*2df0*/  ISETP.GE.AND P1, PT, R79, R92.reuse, PT ;  /* 0x0000005c4f00720c */ /* 0x080fe20003f26270 */
[----:B-1----:R-:W-:Y:S01]  /*2e00*/  IMAD.WIDE R180, R78, 0x4, R180 ;  /* 0x000000044eb47825 */ /* 0x002fe200078e02b4 */
[----:B------:R-:W-:Y:S01]  /*2e10*/  SEL R216, R208, RZ, P2 ;  /* 0x000000ffd0d87207 */ /* 0x000fe20001000000 */
[----:B------:R-:W-:Y:S01]  /*2e20*/  LDGSTS.E [R217+0xce00], desc[UR14][R176.64], P6 ;  /* 0x0ce00000b0d97fae */ /* 0x000fe2000b12184e */
[----:B------:R-:W-:Y:S01]  /*2e30*/  SEL R220, RZ, 0x4, P1 ;  /* 0x00000004ffdc7807 */ /* 0x000fe20000800000 */
[----:B--2---:R-:W-:Y:S01]  /*2e40*/  IMAD.WIDE R190, R78, 0x4, R190 ;  /* 0x000000044ebe7825 */ /* 0x004fe200078e02be */
[-C--:B------:R-:W-:Y:S01]  /*2e50*/  ISETP.GE.AND P1, PT, R83, R92.reuse, PT ;  /* 0x0000005c5300720c */ /* 0x080fe20003f26270 */
[----:B------:R-:W-:Y:S01]  /*2e60*/  LDGSTS.E [R215+0xc300], desc[UR14][R152.64], P6 ;  /* 0x0c30000098d77fae */ /* 0x000fe2000b12184e */
[----:B------:R-:W-:Y:S01]  /*2e70*/  SEL R94, R94, RZ, P2 ;  /* 0x000000ff5e5e7207 */ /* 0x000fe20001000000 */
[----:B---3--:R-:W-:Y:S01]  /*2e80*/  IMAD.WIDE R126, R78, 0x4, R126 ;  /* 0x000000044e7e7825 */ /* 0x008fe200078e027e */
[----:B------:R-:W-:Y:S01]  /*2e90*/  SEL R210, RZ, 0x4, P1 ;  /* 0x00000004ffd27807 */ /* 0x000fe20000800000 */
[----:B------:R-:W-:Y:S01]  /*2ea0*/  LDGSTS.E [R215+0xc700], desc[UR14][R162.64], P6 ;  /* 0x0c700000a2d77fae */ /* 0x000fe2000b12184e */
[----:B------:R-:W-:Y:S01]  /*2eb0*/  ISETP.NE.U32.AND P1, PT, R216, RZ, PT ;  /* 0x000000ffd800720c */ /* 0x000fe20003f25070 */
[----:B----4-:R-:W-:Y:S01]  /*2ec0*/  IMAD.WIDE R28, R78, 0x4, R28 ;  /* 0x000000044e1c7825 */ /* 0x010fe200078e021c */
[----:B------:R-:W-:Y:S01]  /*2ed0*/  SEL R236, R236, RZ, P2 ;  /* 0x000000ffecec7207 */ /* 0x000fe20001000000 */
[----:B------:R-:W-:Y:S01]  /*2ee0*/  LDGSTS.E [R215+0xcb00], desc[UR14][R170.64], P6 ;  /* 0x0cb00000aad77fae */ /* 0x000fe2000b12184e */
[----:B------:R-:W-:Y:S01]  /*2ef0*/  SEL R234, R234, RZ, P2 ;  /* 0x000000ffeaea7207 */ /* 0x000fe20001000000 */
[----:B-----5:R-:W-:Y:S01]  /*2f00*/  IMAD.WIDE R188, R78, 0x4, R188 ;  /* 0x000000044ebc7825 */ /* 0x020fe200078e02bc */
[----:B------:R-:W-:Y:S01]  /*2f10*/  SEL R232, R232, RZ, P2 ;  /* 0x000000ffe8e87207 */ /* 0x000fe20001000000 */
[----:B------:R-:W-:Y:S01]  /*2f20*/  LDGSTS.E [R215+0xcf00], desc[UR14][R178.64], P6 ;  /* 0x0cf00000b2d77fae */ /* 0x000fe2000b12184e */
[----:B------:R-:W-:Y:S01]  /*2f30*/  SEL R230, R230, RZ, P2 ;  /* 0x000000ffe6e67207 */ /* 0x000fe20001000000 */
[----:B------:R-:W-:Y:S01]  /*2f40*/  IMAD.WIDE R186, R78, 0x4, R186 ;  /* 0x000000044eba7825 */ /* 0x000fe200078e02ba */
[-C--:B------:R-:W-:Y:S01]  /*2f50*/  ISETP.GE.AND P6, PT, R81, R92.reuse, PT ;  /* 0x0000005c5100720c */ /* 0x080fe20003fc6270 */
[----:B------:R-:W0:Y:S01]  /*2f60*/  LDGDEPBAR ;  /* 0x00000000000079af */ /* 0x000e220000000000 */
[----:B------:R-:W-:Y:S01]  /*2f70*/  SEL R228, R228, RZ, P2 ;  /* 0x000000ffe4e47207 */ /* 0x000fe20001000000 */
[----:B------:R-:W-:Y:S01]  /*2f80*/  IMAD.WIDE R26, R78, 0x4, R26 ;  /* 0x000000044e1a7825 */ /* 0x000fe200078e021a */
[----:B------:R-:W-:Y:S01]  /*2f90*/  SEL R226, R226, RZ, P2 ;  /* 0x000000ffe2e27207 */ /* 0x000fe20001000000 */
[----:B------:R-:W-:Y:S01]  /*2fa0*/  BAR.SYNC.DEFER_BLOCKING 0x0 ;  /* 0x0000000000007b1d */ /* 0x000fe20000010000 */
[----:B------:R-:W-:Y:S01]  /*2fb0*/  SEL R214, RZ, 0x4, P6 ;  /* 0x00000004ffd67807 */ /* 0x000fe20003000000 */
[----:B------:R-:W-:Y:S01]  /*2fc0*/  IMAD.WIDE R30, R78, 0x4, R30 ;  /* 0x000000044e1e7825 */ /* 0x000fe200078e021e */
[----:B------:R-:W-:-:S02]  /*2fd0*/  ISETP.GE.AND P6, PT, R85, R92, PT ;  /* 0x0000005c5500720c */ /* 0x000fc40003fc6270 */
[----:B------:R-:W-:Y:S01]  /*2fe0*/  SEL R224, R224, RZ, P2 ;  /* 0x000000ffe0e07207 */ /* 0x000fe20001000000 */
[C---:B------:R-:W-:Y:S01]  /*2ff0*/  IMAD.WIDE R184, R78.reuse, 0x4, R184 ;  /* 0x000000044eb87825 */ /* 0x040fe200078e02b8 */
[----:B------:R-:W-:Y:S02]  /*3000*/  SEL R208, RZ, 0x4, P6 ;  /* 0x00000004ffd07807 */ /* 0x000fe40003000000 */
[-C--:B------:R-:W-:Y:S01]  /*3010*/  ISETP.GE.AND P6, PT, R87, R92.reuse, PT ;  /* 0x0000005c5700720c */ /* 0x080fe20003fc6270 */
[----:B------:R-:W-:Y:S01]  /*3020*/  IMAD.WIDE R182, R78, 0x4, R182 ;  /* 0x000000044eb67825 */ /* 0x000fe200078e02b6 */
[----:B------:R-:W-:Y:S02]  /*3030*/  SEL R218, R218, RZ, P2 ;  /* 0x000000ffdada7207 */ /* 0x000fe40001000000 */
[----:B------:R-:W-:Y:S01]  /*3040*/  SEL R222, RZ, 0x4, P6 ;  /* 0x00000004ffde7807 */ /* 0x000fe20003000000 */
[----:B------:R-:W-:Y:S01]  /*3050*/  IMAD.WIDE R32, R78, 0x4, R32 ;  /* 0x000000044e207825 */ /* 0x000fe200078e0220 */
[----:B------:R-:W-:-:S02]  /*3060*/  ISETP.GE.AND P6, PT, R93, R92, PT ;  /* 0x0000005c5d00720c */ /* 0x000fc40003fc6270 */
[----:B------:R-:W-:Y:S01]  /*3070*/  SEL R212, R212, RZ, P2 ;  /* 0x000000ffd4d47207 */ /* 0x000fe20001000000 */
[----:B------:R-:W-:Y:S01]  /*3080*/  IMAD.WIDE R120, R78, 0x4, R120 ;  /* 0x000000044e787825 */ /* 0x000fe200078e0278 */
[----:B------:R-:W-:Y:S02]  /*3090*/  SEL R238, R238, RZ, P2 ;  /* 0x000000ffeeee7207 */ /* 0x000fe40001000000 */
[----:B------:R-:W-:Y:S01]  /*30a0*/  SEL R220, R220, RZ, P2 ;  /* 0x000000ffdcdc7207 */ /* 0x000fe20001000000 */
[----:B------:R-:W-:Y:S01]  /*30b0*/  IMAD.WIDE R128, R78, 0x4, R128 ;  /* 0x000000044e807825 */ /* 0x000fe200078e0280 */
[----:B------:R-:W-:Y:S01]  /*30c0*/  SEL R214, R214, RZ, P2 ;  /* 0x000000ffd6d67207 */ /* 0x000fe20001000000 */
[----:B------:R-:W-:Y:S01]  /*30d0*/  @!PT LDS RZ, [RZ] ;  /* 0x00000000fffff984 */ /* 0x000fe20000000800 */
[----:B------:R-:W-:Y:S01]  /*30e0*/  @!PT LDS RZ, [RZ] ;  /* 0x00000000fffff984 */ /* 0x000fe20000000800 */
[----:B------:R-:W-:Y:S01]  /*30f0*/  @!PT LDS RZ, [RZ] ;  /* 0x00000000fffff984 */ /* 0x000fe20000000800 */
[----:B------:R1:W-:Y:S01]  /*3100*/  LDGSTS.E [R237+0x4000], desc[UR14][R180.64], P4 ;  /* 0x04000000b4ed7fae */ /* 0x0003e2000a12184e */
[----:B------:R-:W-:Y:S01]  /*3110*/  ISETP.NE.U32.AND P4, PT, R94, RZ, PT ;  /* 0x000000ff5e00720c */ /* 0x000fe20003f85070 */
[----:B------:R-:W-:Y:S01]  /*3120*/  IMAD.WIDE R132, R78, 0x4, R132 ;  /* 0x000000044e847825 */ /* 0x000fe200078e0284 */
[----:B------:R-:W-:Y:S01]  /*3130*/  SEL R210, R210, RZ, P2 ;  /* 0x000000ffd2d27207 */ /* 0x000fe20001000000 */
[----:B------:R-:W-:Y:S01]  /*3140*/  LDGSTS.E [R237+0x4008], desc[UR14][R190.64], P0 ;  /* 0x04008000beed7fae */ /* 0x000fe2000812184e */
[-C--:B------:R-:W-:Y:S01]  /*3150*/  ISETP.GE.AND P0, PT, R89, R92.reuse, PT ;  /* 0x0000005c5900720c */ /* 0x080fe20003f06270 */
[----:B------:R-:W-:Y:S01]  /*3160*/  IMAD.WIDE R24, R78, 0x4, R24 ;  /* 0x000000044e187825 */ /* 0x000fe200078e0218 */
[----:B------:R-:W-:Y:S01]  /*3170*/  SEL R208, R208, RZ, P2 ;  /* 0x000000ffd0d07207 */ /* 0x000fe20001000000 */
[----:B------:R-:W-:Y:S01]  /*3180*/  LDGSTS.E [R237+0x6000], desc[UR14][R126.64], P3 ;  /* 0x060000007eed7fae */ /* 0x000fe2000992184e */
[----:B------:R-:W-:Y:S01]  /*3190*/  ISETP.GE.AND P3, PT, R91, R92, PT ;  /* 0x0000005c5b00720c */ /* 0x000fe20003f66270 */
[----:B------:R-:W-:Y:S01]  /*31a0*/  IMAD.WIDE R142, R78, 0x4, R142 ;  /* 0x000000044e8e7825 */ /* 0x000fe200078e028e */
[----:B------:R-:W-:-:S02]  /*31b0*/  SEL R216, RZ, 0x4, P0 ;  /* 0x00000004ffd87807 */ /* 0x000fc40000000000 */
[----:B------:R-:W-:Y:S01]  /*31c0*/  ISETP.GE.AND P0, PT, R95, R92, PT ;  /* 0x0000005c5f00720c */ /* 0x000fe20003f06270 */
[----:B------:R2:W-:Y:S01]  /*31d0*/  LDGSTS.E [R237+0x6008], desc[UR14][R28.64], P4 ;  /* 0x060080001ced7fae */ /* 0x0005e2000a12184e */
[----:B-1----:R-:W-:Y:S01]  /*31e0*/  SEL R181, RZ, 0x4, P3 ;  /* 0x00000004ffb57807 */ /* 0x002fe20001800000 */
[----:B------:R-:W-:Y:S01]  /*31f0*/  IMAD.WIDE R134, R78, 0x4, R134 ;  /* 0x000000044e867825 */ /* 0x000fe200078e0286 */
[----:B------:R-:W-:Y:S01]  /*3200*/  ISETP.NE.U32.AND P3, PT, R236, RZ, PT ;  /* 0x000000ffec00720c */ /* 0x000fe20003f65070 */
[----:B------:R-:W-:Y:S01]  /*3210*/  LDGSTS.E [R235+0x4000], desc[UR14][R188.64], P1 ;  /* 0x04000000bceb7fae */ /* 0x000fe2000892184e */
[----:B------:R-:W-:Y:S01]  /*3220*/  SEL R94, RZ, 0x4, P0 ;  /* 0x00000004ff5e7807 */ /* 0x000fe20000000000 */
[----:B------:R-:W-:Y:S01]  /*3230*/  IMAD.WIDE R136, R78, 0x4, R136 ;  /* 0x000000044e887825 */ /* 0x000fe200078e0288 */
[----:B------:R-:W-:Y:S02]  /*3240*/  ISETP.NE.U32.AND P0, PT, R234, RZ, PT ;  /* 0x000000ffea00720c */ /* 0x000fe40003f05070 */
[----:B------:R-:W-:Y:S01]  /*3250*/  ISETP.NE.U32.AND P4, PT, R232, RZ, PT ;  /* 0x000000ffe800720c */ /* 0x000fe20003f85070 */
[----:B------:R-:W-:Y:S01]  /*3260*/  IMAD.WIDE R108, R78, 0x4, R108 ;  /* 0x000000044e6c7825 */ /* 0x000fe200078e026c */
[----:B------:R-:W-:-:S02]  /*3270*/  ISETP.NE.U32.AND P1, PT, R230, RZ, PT ;  /* 0x000000ffe600720c */ /* 0x000fc40003f25070 */
[----:B--2---:R-:W-:Y:S02]  /*3280*/  CS2R R28, SRZ ;  /* 0x00000000001c7805 */ /* 0x004fe4000001ff00 */
[----:B------:R-:W-:Y:S01]  /*3290*/  SEL R180, RZ, 0x4, P6 ;  /* 0x00000004ffb47807 */ /* 0x000fe20003000000 */
[----:B------:R-:W-:Y:S01]  /*32a0*/  IMAD.WIDE R118, R78, 0x4, R118 ;  /* 0x000000044e767825 */ /* 0x000fe200078e0276 */
[----:B------:R-:W-:Y:S01]  /*32b0*/  ISETP.NE.U32.AND P6, PT, R238, RZ, PT ;  /* 0x000000ffee00720c */ /* 0x000fe20003fc5070 */
[----:B------:R-:W-:Y:S01]  /*32c0*/  LDGSTS.E [R235+0x4008], desc[UR14][R186.64], P3 ;  /* 0x04008000baeb7fae */ /* 0x000fe2000992184e */
[----:B------:R-:W-:Y:S01]  /*32d0*/  ISETP.NE.U32.AND P3, PT, R228, RZ, PT ;  /* 0x000000ffe400720c */ /* 0x000fe20003f65070 */
[----:B------:R-:W-:Y:S01]  /*32e0*/  IMAD.WIDE R138, R78, 0x4, R138 ;  /* 0x000000044e8a7825 */ /* 0x000fe200078e028a */
[----:B------:R-:W-:Y:S01]  /*32f0*/  SEL R222, R222, RZ, P2 ;  /* 0x000000ffdede7207 */ /* 0x000fe20001000000 */
[----:B------:R-:W-:Y:S01]  /*3300*/  LDGSTS.E [R235+0x6000], desc[UR14][R26.64], P0 ;  /* 0x060000001aeb7fae */ /* 0x000fe2000812184e */
[----:B------:R-:W-:Y:S01]  /*3310*/  ISETP.NE.U32.AND P0, PT, R226, RZ, PT ;  /* 0x000000ffe200720c */ /* 0x000fe20003f05070 */
[----:B------:R-:W-:Y:S01]  /*3320*/  IMAD.WIDE R110, R78, 0x4, R110 ;  /* 0x000000044e6e7825 */ /* 0x000fe200078e026e */
[----:B------:R-:W-:Y:S01]  /*3330*/  SEL R216, R216, RZ, P2 ;  /* 0x000000ffd8d87207 */ /* 0x000fe20001000000 */
[----:B------:R1:W-:Y:S01]  /*3340*/  LDGSTS.E [R235+0x6008], desc[UR14][R30.64], P4 ;  /* 0x060080001eeb7fae */ /* 0x0003e2000a12184e */
[----:B------:R-:W-:Y:S01]  /*3350*/  ISETP.NE.U32.AND P4, PT, R224, RZ, PT ;  /* 0x000000ffe000720c */ /* 0x000fe20003f85070 */
[----:B------:R-:W-:Y:S01]  /*3360*/  IMAD.WIDE R112, R78, 0x4, R112 ;  /* 0x000000044e707825 */ /* 0x000fe200078e0270 */
[----:B------:R-:W-:Y:S01]  /*3370*/  SEL R181, R181, RZ, P2 ;  /* 0x000000ffb5b57207 */ /* 0x000fe20001000000 */
        /* <DEDUP_REMOVED lines=11> */
[----:B-1----:R-:W-:Y:S01]  /*3430*/  CS2R R30, SRZ ;  /* 0x00000000001e7805 */ /* 0x002fe2000001ff00 */
[----:B------:R-:W-:Y:S01]  /*3440*/  LDGSTS.E [R233+0x6008], desc[UR14][R120.64], P4 ;  /* 0x0600800078e97fae */ /* 0x000fe2000a12184e */
[----:B------:R-:W-:Y:S01]  /*3450*/  ISETP.NE.U32.AND P4, PT, R214, RZ, PT ;  /* 0x000000ffd600720c */ /* 0x000fe20003f85070 */
[----:B------:R-:W-:Y:S01]  /*3460*/  IMAD.WIDE R122, R78, 0x4, R122 ;  /* 0x000000044e7a7825 */ /* 0x000fe200078e027a */
[----:B------:R-:W-:Y:S01]  /*3470*/  LOP3.LUT R86, R86, 0x400, RZ, 0xc0, !PT ;  /* 0x0000040056567812 */ /* 0x000fe200078ec0ff */
[----:B------:R-:W-:Y:S01]  /*3480*/  LDGSTS.E [R231+0x4000], desc[UR14][R128.64], P1 ;  /* 0x0400000080e77fae */ /* 0x000fe2000892184e */
[----:B------:R-:W-:Y:S01]  /*3490*/  ISETP.NE.U32.AND P1, PT, R210, RZ, PT ;  /* 0x000000ffd200720c */ /* 0x000fe20003f25070 */
[----:B------:R-:W-:-:S02]  /*34a0*/  IMAD.WIDE R36, R78, 0x4, R36 ;  /* 0x000000044e247825 */ /* 0x000fc400078e0224 */
[----:B------:R1:W-:Y:S01]  /*34b0*/  LDGSTS.E [R231+0x4008], desc[UR14][R132.64], P5 ;  /* 0x0400800084e77fae */ /* 0x0003e2000a92184e */
[----:B------:R-:W-:Y:S01]  /*34c0*/  ISETP.NE.U32.AND P5, PT, R208, RZ, PT ;  /* 0x000000ffd000720c */ /* 0x000fe20003fa5070 */
[----:B------:R-:W-:Y:S01]  /*34d0*/  IMAD.WIDE R34, R78, 0x4, R34 ;  /* 0x000000044e227825 */ /* 0x000fe200078e0222 */
[----:B--2---:R-:W-:Y:S01]  /*34e0*/  CS2R R32, SRZ ;  /* 0x0000000000207805 */ /* 0x004fe2000001ff00 */
[----:B------:R2:W-:Y:S01]  /*34f0*/  LDGSTS.E [R231+0x6000], desc[UR14][R24.64], P3 ;  /* 0x0600000018e77fae */ /* 0x0005e2000992184e */
[----:B------:R-:W-:Y:S01]  /*3500*/  ISETP.NE.U32.AND P3, PT, R222, RZ, PT ;  /* 0x000000ffde00720c */ /* 0x000fe20003f65070 */
[----:B------:R-:W-:Y:S02]  /*3510*/  IMAD.WIDE R140, R78, 0x4, R140 ;  /* 0x000000044e8c7825 */ /* 0x000fe400078e028c */
[----:B------:R-:W-:Y:S01]  /*3520*/  LDGSTS.E [R231+0x6008], desc[UR14][R142.64], P6 ;  /* 0x060080008ee77fae */ /* 0x000fe2000b12184e */
[----:B------:R-:W-:Y:S01]  /*3530*/  ISETP.NE.U32.AND P6, PT, R216, RZ, PT ;  /* 0x000000ffd800720c */ /* 0x000fe20003fc5070 */
[----:B------:R-:W-:-:S02]  /*3540*/  IMAD.WIDE R116, R78, 0x4, R116 ;  /* 0x000000044e747825 */ /* 0x000fc400078e0274 */
[----:B------:R-:W-:Y:S01]  /*3550*/  LDGSTS.E [R229+0x4000], desc[UR14][R134.64], P0 ;  /* 0x0400000086e57fae */ /* 0x000fe2000812184e */
[----:B------:R-:W-:Y:S01]  /*3560*/  ISETP.NE.U32.AND P0, PT, R181, RZ, PT ;  /* 0x000000ffb500720c */ /* 0x000fe20003f05070 */
[----:B-1----:R-:W-:Y:S02]  /*3570*/  IMAD.SHL.U32 R133, R125, 0x40, RZ ;  /* 0x000000407d857824 */ /* 0x002fe400078e00ff */
[----:B------:R-:W-:Y:S01]  /*3580*/  LDGSTS.E [R229+0x4008], desc[UR14][R136.64], P4 ;  /* 0x0400800088e57fae */ /* 0x000fe2000a12184e */
[----:B------:R-:W-:Y:S01]  /*3590*/  ISETP.NE.U32.AND P4, PT, R180, RZ, PT ;  /* 0x000000ffb400720c */ /* 0x000fe20003f85070 */
[----:B------:R-:W-:Y:S02]  /*35a0*/  IMAD.WIDE R144, R78, 0x4, R144 ;  /* 0x000000044e907825 */ /* 0x000fe400078e0290 */
[----:B------:R-:W-:Y:S01]  /*35b0*/  LDGSTS.E [R229+0x6000], desc[UR14][R108.64], P1 ;  /* 0x060000006ce57fae */ /* 0x000fe2000892184e */
[----:B------:R-:W-:Y:S01]  /*35c0*/  ISETP.NE.U32.AND P1, PT, R94, RZ, PT ;  /* 0x000000ff5e00720c */ /* 0x000fe20003f25070 */
[----:B------:R-:W-:-:S02]  /*35d0*/  IMAD.WIDE R146, R133, 0x4, R146 ;  /* 0x0000000485927825 */ /* 0x000fc400078e0292 */
[----:B------:R-:W-:Y:S01]  /*35e0*/  LDGSTS.E [R229+0x6008], desc[UR14][R118.64], P5 ;  /* 0x0600800076e57fae */ /* 0x000fe2000a92184e */
[-C--:B------:R-:W-:Y:S01]  /*35f0*/  ISETP.GE.AND P5, PT, R99, R92.reuse, PT ;  /* 0x0000005c6300720c */ /* 0x080fe20003fa6270 */
[C---:B------:R-:W-:Y:S02]  /*3600*/  IMAD.WIDE R156, R133.reuse, 0x4, R156 ;  /* 0x00000004859c7825 */ /* 0x040fe400078e029c */
[----:B------:R-:W-:Y:S01]  /*3610*/  LDGSTS.E [R227+0x4000], desc[UR14][R138.64], P3 ;  /* 0x040000008ae37fae */ /* 0x000fe2000992184e */
[----:B--2---:R-:W-:Y:S01]  /*3620*/  SEL R25, RZ, 0x4, P5 ;  /* 0x00000004ff197807 */ /* 0x004fe20002800000 */
[----:B------:R-:W-:Y:S01]  /*3630*/  IMAD.WIDE R164, R133, 0x4, R164 ;  /* 0x0000000485a47825 */ /* 0x000fe200078e02a4 */
[-C--:B------:R-:W-:Y:S01]  /*3640*/  ISETP.GE.AND P5, PT, R105, R92.reuse, PT ;  /* 0x0000005c6900720c */ /* 0x080fe20003fa6270 */
[----:B------:R-:W-:Y:S01]  /*3650*/  LDGSTS.E [R227+0x4008], desc[UR14][R110.64], P6 ;  /* 0x040080006ee37fae */ /* 0x000fe2000b12184e */
[-C--:B------:R-:W-:Y:S01]  /*3660*/  ISETP.GE.AND P6, PT, R97, R92.reuse, PT ;  /* 0x0000005c6100720c */ /* 0x080fe20003fc6270 */
[----:B------:R-:W-:Y:S01]  /*3670*/  IMAD.WIDE R172, R133, 0x4, R172 ;  /* 0x0000000485ac7825 */ /* 0x000fe200078e02ac */
[----:B------:R-:W-:Y:S01]  /*3680*/  SEL R25, R25, RZ, P2 ;  /* 0x000000ff19197207 */ /* 0x000fe20001000000 */
[----:B------:R-:W-:Y:S01]  /*3690*/  LDGSTS.E [R227+0x6000], desc[UR14][R112.64], P0 ;  /* 0x0600000070e37fae */ /* 0x000fe2000812184e */
[-C--:B------:R-:W-:Y:S01]  /*36a0*/  ISETP.GE.AND P0, PT, R51, R92.reuse, PT ;  /* 0x0000005c3300720c */ /* 0x080fe20003f06270 */
[C---:B------:R-:W-:Y:S01]  /*36b0*/  IMAD.WIDE R148, R133.reuse, 0x4, R148 ;  /* 0x0000000485947825 */ /* 0x040fe200078e0294 */
[----:B------:R-:W-:Y:S01]  /*36c0*/  SEL R24, RZ, 0x4, P6 ;  /* 0x00000004ff187807 */ /* 0x000fe20003000000 */
[----:B------:R-:W-:Y:S01]  /*36d0*/  LDGSTS.E [R227+0x6008], desc[UR14][R114.64], P4 ;  /* 0x0600800072e37fae */ /* 0x000fe2000a12184e */
[----:B------:R-:W-:Y:S01]  /*36e0*/  SEL R26, RZ, 0x4, P0 ;  /* 0x00000004ff1a7807 */ /* 0x000fe20000000000 */
[----:B------:R-:W-:Y:S01]  /*36f0*/  IMAD.WIDE R158, R133, 0x4, R158 ;  /* 0x00000004859e7825 */ /* 0x000fe200078e029e */
[----:B------:R-:W-:Y:S01]  /*3700*/  ISETP.GE.AND P6, PT, R101, R92, PT ;  /* 0x0000005c6500720c */ /* 0x000fe20003fc6270 */
[----:B------:R1:W-:Y:S01]  /*3710*/  LDGSTS.E [R225+0x4000], desc[UR14][R106.64], P1 ;  /* 0x040000006ae17fae */ /* 0x0003e2000892184e */
[----:B------:R-:W-:Y:S01]  /*3720*/  SEL R26, R26, RZ, P2 ;  /* 0x000000ff1a1a7207 */ /* 0x000fe20001000000 */
[----:B------:R-:W-:Y:S01]  /*3730*/  IMAD.WIDE R166, R133, 0x4, R166 ;  /* 0x0000000485a67825 */ /* 0x000fe200078e02a6 */
[----:B------:R-:W-:-:S02]  /*3740*/  SEL R24, R24, RZ, P2 ;  /* 0x000000ff18187207 */ /* 0x000fc40001000000 */
[-C--:B------:R-:W-:Y:S01]  /*3750*/  ISETP.GE.AND P0, PT, R103, R92.reuse, PT ;  /* 0x0000005c6700720c */ /* 0x080fe20003f06270 */
[C---:B------:R-:W-:Y:S01]  /*3760*/  IMAD.WIDE R174, R133.reuse, 0x4, R174 ;  /* 0x0000000485ae7825 */ /* 0x040fe200078e02ae */
[----:B------:R-:W-:Y:S02]  /*3770*/  ISETP.NE.U32.AND P1, PT, R26, RZ, PT ;  /* 0x000000ff1a00720c */ /* 0x000fe40003f25070 */
[----:B------:R-:W-:Y:S01]  /*3780*/  SEL R26, RZ, 0x4, P6 ;  /* 0x00000004ff1a7807 */ /* 0x000fe20003000000 */
[C---:B------:R-:W-:Y:S01]  /*3790*/  IMAD.WIDE R150, R133.reuse, 0x4, R150 ;  /* 0x0000000485967825 */ /* 0x040fe200078e0296 */
[----:B------:R-:W-:Y:S01]  /*37a0*/  ISETP.NE.U32.AND P6, PT, R24, RZ, PT ;  /* 0x000000ff1800720c */ /* 0x000fe20003fc5070 */
[----:B-1----:R-:W1:Y:S01]  /*37b0*/  S2R R107, SR_TID.X ;  /* 0x00000000006b7919 */ /* 0x002e620000002100 */
[----:B------:R-:W-:Y:S01]  /*37c0*/  SEL R24, RZ, 0x4, P0 ;  /* 0x00000004ff187807 */ /* 0x000fe20000000000 */
[----:B------:R-:W-:Y:S01]  /*37d0*/  IMAD.WIDE R160, R133, 0x4, R160 ;  /* 0x0000000485a07825 */ /* 0x000fe200078e02a0 */
[----:B------:R-:W-:-:S02]  /*37e0*/  ISETP.GE.AND P3, PT, R53, R92, PT ;  /* 0x0000005c3500720c */ /* 0x000fc40003f66270 */
[----:B------:R-:W-:Y:S01]  /*37f0*/  SEL R24, R24, RZ, P2 ;  /* 0x000000ff18187207 */ /* 0x000fe20001000000 */
[----:B------:R-:W-:Y:S01]  /*3800*/  IMAD.WIDE R168, R133, 0x4, R168 ;  /* 0x0000000485a87825 */ /* 0x000fe200078e02a8 */
[----:B------:R-:W-:Y:S02]  /*3810*/  ISETP.GE.AND P4, PT, R5, R92, PT ;  /* 0x0000005c0500720c */ /* 0x000fe40003f86270 */
[----:B------:R-:W-:Y:S01]  /*3820*/  SEL R27, RZ, 0x4, P5 ;  /* 0x00000004ff1b7807 */ /* 0x000fe20002800000 */
[----:B------:R-:W-:Y:S01]  /*3830*/  IMAD.WIDE R176, R133, 0x4, R176 ;  /* 0x0000000485b07825 */ /* 0x000fe200078e02b0 */
[----:B------:R-:W-:Y:S01]  /*3840*/  ISETP.NE.U32.AND P0, PT, R25, RZ, PT ;  /* 0x000000ff1900720c */ /* 0x000fe20003f05070 */
[----:B------:R2:W-:Y:S01]  /*3850*/  LDGSTS.E [R225+0x4008], desc[UR14][R38.64], P6 ;  /* 0x0400800026e17fae */ /* 0x0005e2000b12184e */
[----:B------:R-:W-:Y:S01]  /*3860*/  SEL R26, R26, RZ, P2 ;  /* 0x000000ff1a1a7207 */ /* 0x000fe20001000000 */
[----:B------:R-:W-:Y:S01]  /*3870*/  IMAD.WIDE R152, R133, 0x4, R152 ;  /* 0x0000000485987825 */ /* 0x000fe200078e0298 */
[----:B------:R-:W-:-:S02]  /*3880*/  SEL R25, RZ, 0x4, P3 ;  /* 0x00000004ff197807 */ /* 0x000fc40001800000 */
[----:B------:R-:W-:Y:S01]  /*3890*/  ISETP.NE.U32.AND P3, PT, R24, RZ, PT ;  /* 0x000000ff1800720c */ /* 0x000fe20003f65070 */
[----:B------:R-:W-:Y:S01]  /*38a0*/  IMAD.WIDE R162, R133, 0x4, R162 ;  /* 0x0000000485a27825 */ /* 0x000fe200078e02a2 */
[----:B------:R-:W-:Y:S02]  /*38b0*/  SEL R24, RZ, 0x4, P4 ;  /* 0x00000004ff187807 */ /* 0x000fe40002000000 */
[----:B------:R-:W-:Y:S01]  /*38c0*/  SEL R27, R27, RZ, P2 ;  /* 0x000000ff1b1b7207 */ /* 0x000fe20001000000 */
[----:B------:R-:W-:Y:S01]  /*38d0*/  IMAD.WIDE R170, R133, 0x4, R170 ;  /* 0x0000000485aa7825 */ /* 0x000fe200078e02aa */
[----:B------:R-:W-:Y:S01]  /*38e0*/  ISETP.NE.U32.AND P5, PT, R26, RZ, PT ;  /* 0x000000ff1a00720c */ /* 0x000fe20003fa5070 */
[----:B------:R-:W-:Y:S01]  /*38f0*/  LDGSTS.E [R225+0x6000], desc[UR14][R122.64], P0 ;  /* 0x060000007ae17fae */ /* 0x000fe2000812184e */
[----:B------:R-:W-:Y:S01]  /*3900*/  SEL R25, R25, RZ, P2 ;  /* 0x000000ff19197207 */ /* 0x000fe20001000000 */
[----:B------:R-:W-:Y:S01]  /*3910*/  IMAD.WIDE R178, R133, 0x4, R178 ;  /* 0x0000000485b27825 */ /* 0x000fe200078e02b2 */
[----:B------:R-:W-:-:S02]  /*3920*/  SEL R24, R24, RZ, P2 ;  /* 0x000000ff18187207 */ /* 0x000fc40001000000 */
[----:B--2---:R-:W-:Y:S02]  /*3930*/  CS2R R38, SRZ ;  /* 0x0000000000267805 */ /* 0x004fe4000001ff00 */
[----:B------:R-:W-:Y:S02]  /*3940*/  ISETP.NE.U32.AND P4, PT, R27, RZ, PT ;  /* 0x000000ff1b00720c */ /* 0x000fe40003f85070 */
[----:B------:R-:W-:Y:S02]  /*3950*/  CS2R R26, SRZ ;  /* 0x00000000001a7805 */ /* 0x000fe4000001ff00 */
[----:B------:R-:W-:Y:S01]  /*3960*/  ISETP.NE.U32.AND P2, PT, R25, RZ, PT ;  /* 0x000000ff1900720c */ /* 0x000fe20003f45070 */
[----:B-1----:R-:W-:Y:S01]  /*3970*/  IMAD.SHL.U32 R107, R107, 0x8, RZ ;  /* 0x000000086b6b7824 */ /* 0x002fe200078e00ff */
[----:B------:R-:W-:Y:S02]  /*3980*/  ISETP.NE.U32.AND P6, PT, R24, RZ, PT ;  /* 0x000000ff1800720c */ /* 0x000fe40003fc5070 */
[----:B------:R-:W-:-:S02]  /*3990*/  CS2R R24, SRZ ;  /* 0x0000000000187805 */ /* 0x000fc4000001ff00 */
[----:B------:R-:W-:Y:S01]  /*39a0*/  ISETP.GE.AND P0, PT, R104, 0x40, PT ;  /* 0x000000406800780c */ /* 0x000fe20003f06270 */
[----:B------:R1:W-:Y:S01]  /*39b0*/  LDGSTS.E [R225+0x6008], desc[UR14][R36.64], P5 ;  /* 0x0600800024e17fae */ /* 0x0003e2000a92184e */
[----:B------:R-:W-:-:S03]  /*39c0*/  LOP3.LUT R107, R107, 0x380, RZ, 0xc0, !PT ;  /* 0x000003806b6b7812 */ /* 0x000fc600078ec0ff */
[----:B------:R2:W-:Y:S04]  /*39d0*/  LDGSTS.E [R223+0x4000], desc[UR14][R34.64], P3 ;  /* 0x0400000022df7fae */ /* 0x0005e8000992184e */
[----:B------:R3:W-:Y:S04]  /*39e0*/  LDGSTS.E [R223+0x4008], desc[UR14][R140.64], P1 ;  /* 0x040080008cdf7fae */ /* 0x0007e8000892184e */
[----:B------:R3:W-:Y:S01]  /*39f0*/  LDGSTS.E [R223+0x6000], desc[UR14][R116.64], P4 ;  /* 0x0600000074df7fae */ /* 0x0007e2000a12184e */
[----:B-1----:R-:W-:-:S03]  /*3a00*/  CS2R R36, SRZ ;  /* 0x0000000000247805 */ /* 0x002fc6000001ff00 */
[----:B------:R3:W-:Y:S01]  /*3a10*/  LDGSTS.E [R223+0x6008], desc[UR14][R144.64], P2 ;  /* 0x0600800090df7fae */ /* 0x0007e2000912184e */
[----:B--2---:R-:W-:-:S03]  /*3a20*/  CS2R R34, SRZ ;  /* 0x0000000000227805 */ /* 0x004fc6000001ff00 */
[----:B------:R-:W0:Y:S04]  /*3a30*/  LDGDEPBAR ;  /* 0x00000000000079af */ /* 0x000e280000000000 */
[----:B------:R3:W-:Y:S04]  /*3a40*/  LDGSTS.E [R221+0xe000], desc[UR14][R146.64], P6 ;  /* 0x0e00000092dd7fae */ /* 0x0007e8000b12184e */
        /* <DEDUP_REMOVED lines=15> */
[----:B------:R-:W0:Y:S01]  /*3b40*/  LDGDEPBAR ;  /* 0x00000000000079af */ /* 0x000e220000000000 */
[----:B------:R-:W-:Y:S05]  /*3b50*/  @!P0 BRA `(.L_x_0) ;  /* 0x0000002000248947 */ /* 0x000fea0003800000 */
[----:B------:R-:W-:Y:S01]  /*3b60*/  SHF.R.S32.HI R25, RZ, 0x1f, R88 ;  /* 0x0000001fff197819 */ /* 0x000fe20000011458 */
[----:B------:R-:W-:Y:S01]  /*3b70*/  IMAD.SHL.U32 R187, R133, 0x8, RZ ;  /* 0x0000000885bb7824 */ /* 0x000fe200078e00ff */
[----:B------:R-:W-:Y:S01]  /*3b80*/  SHF.R.S32.HI R27, RZ, 0x1f, R90 ;  /* 0x0000001fff1b7819 */ /* 0x000fe2000001145a */
[-C--:B------:R-:W-:Y:S01]  /*3b90*/  IMAD R106, R101, R124.reuse, RZ ;  /* 0x0000007c656a7224 */ /* 0x080fe200078e02ff */
[----:B------:R-:W-:Y:S01]  /*3ba0*/  SHF.L.U64.HI R227, R88, 0x2, R25 ;  /* 0x0000000258e37819 */ /* 0x000fe20000010219 */
[-C--:B------:R-:W-:Y:S01]  /*3bb0*/  IMAD R108, R99, R124.reuse, RZ ;  /* 0x0000007c636c7224 */ /* 0x080fe200078e02ff */
        /* <DEDUP_REMOVED lines=10> */
[----:B------:R-:W-:Y:S01]  /*3c60*/  SHF.R.S32.HI R29, RZ, 0x1f, R100 ;  /* 0x0000001fff1d7819 */ /* 0x000fe20000011464 */
[-C--:B------:R-:W-:Y:S01]  /*3c70*/  IMAD R115, R73, R124.reuse, RZ ;  /* 0x0000007c49737224 */ /* 0x080fe200078e02ff */
[----:B------:R-:W-:Y:S01]  /*3c80*/  SHF.R.S32.HI R25, RZ, 0x1f, R104 ;  /* 0x0000001fff197819 */ /* 0x000fe20000011468 */
[-C--:B---3--:R-:W-:Y:S01]  /*3c90*/  IMAD R116, R71, R124.reuse, RZ ;  /* 0x0000007c47747224 */ /* 0x088fe200078e02ff */
[----:B------:R-:W-:Y:S01]  /*3ca0*/  SHF.R.S32.HI R128, RZ, 0x1f, R133 ;  /* 0x0000001fff807819 */ /* 0x000fe20000011485 */
[-C--:B------:R-:W-:Y:S01]  /*3cb0*/  IMAD R117, R65, R124.reuse, RZ ;  /* 0x0000007c41757224 */ /* 0x080fe200078e02ff */
[----:B------:R-:W-:Y:S01]  /*3cc0*/  SHF.L.U64.HI R90, R213, 0x2, R24 ;  /* 0x00000002d55a7819 */ /* 0x000fe20000010218 */
[-C--:B------:R-:W-:Y:S01]  /*3cd0*/  IMAD R118, R63, R124.reuse, RZ ;  /* 0x0000007c3f767224 */ /* 0x080fe200078e02ff */
[----:B------:R-:W-:Y:S01]  /*3ce0*/  SHF.L.U64.HI R98, R98, 0x2, R27 ;  /* 0x0000000262627819 */ /* 0x000fe2000001021b */
[-C--:B------:R-:W-:Y:S01]  /*3cf0*/  IMAD R119, R55, R124.reuse, RZ ;  /* 0x0000007c37777224 */ /* 0x080fe200078e02ff */
[----:B------:R-:W-:Y:S01]  /*3d00*/  SHF.L.U64.HI R100, R100, 0x2, R29 ;  /* 0x0000000264647819 */ /* 0x000fe2000001021d */
[----:B------:R-:W-:Y:S01]  /*3d10*/  IMAD R120, R49, R124, RZ ;  /* 0x0000007c31787224 */ /* 0x000fe200078e02ff */
[----:B------:R-:W-:Y:S01]  /*3d20*/  LEA.HI R152, R25, R104, RZ, 0x6 ;  /* 0x0000006819987211 */ /* 0x000fe200078f30ff */
[-C--:B------:R-:W-:Y:S01]  /*3d30*/  IMAD R104, R105, R124.reuse, RZ ;  /* 0x0000007c69687224 */ /* 0x080fe200078e02ff */
[----:B------:R-:W-:Y:S01]  /*3d40*/  SHF.R.S32.HI R26, RZ, 0x1f, R207 ;  /* 0x0000001fff1a7819 */ /* 0x000fe200000114cf */
[-C--:B------:R-:W-:Y:S01]  /*3d50*/  IMAD R121, R103, R124.reuse, RZ ;  /* 0x0000007c67797224 */ /* 0x080fe200078e02ff */
[----:B------:R-:W-:Y:S01]  /*3d60*/  SHF.R.S32.HI R27, RZ, 0x1f, R206 ;  /* 0x0000001fff1b7819 */ /* 0x000fe200000114ce */
[-C--:B------:R-:W-:Y:S01]  /*3d70*/  IMAD R122, R97, R124.reuse, RZ ;  /* 0x0000007c617a7224 */ /* 0x080fe200078e02ff */
[----:B------:R-:W-:Y:S01]  /*3d80*/  SHF.R.S32.HI R24, RZ, 0x1f, R205 ;  /* 0x0000001fff187819 */ /* 0x000fe200000114cd */
[-C--:B------:R-:W-:Y:S01]  /*3d90*/  IMAD R123, R95, R124.reuse, RZ ;  /* 0x0000007c5f7b7224 */ /* 0x080fe200078e02ff */
[----:B------:R-:W-:Y:S01]  /*3da0*/  SHF.L.U64.HI R29, R133, 0x3, R128 ;  /* 0x00000003851d7819 */ /* 0x000fe20000010280 */
[----:B------:R-:W-:Y:S01]  /*3db0*/  VIADD R154, R154, 0xffffff80 ;  /* 0xffffff809a9a7836 */ /* 0x000fe20000000000 */
[-C--:B------:R-:W-:Y:S01]  /*3dc0*/  LEA R109, P0, R207, R187.reuse, 0x2 ;  /* 0x000000bbcf6d7211 */ /* 0x080fe200078010ff */
[----:B------:R-:W-:Y:S01]  /*3dd0*/  IMAD R124, R89, R124, RZ ;  /* 0x0000007c597c7224 */ /* 0x000fe200078e02ff */
[-C--:B------:R-:W-:Y:S01]  /*3de0*/  LEA R125, P1, R206, R187.reuse, 0x2 ;  /* 0x000000bbce7d7211 */ /* 0x080fe200078210ff */
[----:B------:R-:W-:Y:S01]  /*3df0*/  IMAD.SHL.U32 R142, R133, 0x4, RZ ;  /* 0x00000004858e7824 */ /* 0x000fe200078e00ff */
[----:B------:R-:W-:-:S02]  /*3e00*/  LEA R127, P2, R205, R187, 0x2 ;  /* 0x000000bbcd7f7211 */ /* 0x000fc400078410ff */
[----:B------:R-:W-:Y:S02]  /*3e10*/  CS2R R32, SRZ ;  /* 0x0000000000207805 */ /* 0x000fe4000001ff00 */
[----:B------:R-:W-:Y:S02]  /*3e20*/  SHF.R.S32.HI R25, RZ, 0x1f, R204 ;  /* 0x0000001fff197819 */ /* 0x000fe400000114cc */
[----:B------:R-:W-:Y:S02]  /*3e30*/  CS2R R34, SRZ ;  /* 0x0000000000227805 */ /* 0x000fe4000001ff00 */
[----:B------:R-:W-:Y:S02]  /*3e40*/  LEA R129, P3, R204, R187, 0x2 ;  /* 0x000000bbcc817211 */ /* 0x000fe400078610ff */
[----:B------:R-:W-:Y:S02]  /*3e50*/  CS2R R36, SRZ ;  /* 0x0000000000247805 */ /* 0x000fe4000001ff00 */
[----:B------:R-:W-:-:S02]  /*3e60*/  LEA.HI.X R161, R207, R29, R26, 0x2, P0 ;  /* 0x0000001dcfa17211 */ /* 0x000fc400000f141a */
[----:B------:R-:W-:Y:S02]  /*3e70*/  CS2R R38, SRZ ;  /* 0x0000000000267805 */ /* 0x000fe4000001ff00 */
[-C--:B------:R-:W-:Y:S01]  /*3e80*/  LEA.HI.X R165, R206, R29.reuse, R27, 0x2, P1 ;  /* 0x0000001dcea57211 */ /* 0x080fe200008f141b */
[----:B------:R-:W-:Y:S01]  /*3e90*/  UMOV UR12, 0x1 ;  /* 0x00000001000c7882 */ /* 0x000fe20000000000 */
[-C--:B------:R-:W-:Y:S01]  /*3ea0*/  LEA.HI.X R169, R205, R29.reuse, R24, 0x2, P2 ;  /* 0x0000001dcda97211 */ /* 0x080fe200010f1418 */
[----:B------:R-:W-:Y:S01]  /*3eb0*/  UMOV UR13, 0xffffffff ;  /* 0xffffffff000d7882 */ /* 0x000fe20000000000 */
[----:B------:R-:W-:Y:S01]  /*3ec0*/  LEA.HI.X R173, R204, R29, R25, 0x2, P3 ;  /* 0x0000001dccad7211 */ /* 0x000fe200018f1419 */
[----:B------:R-:W-:Y:S01]  /*3ed0*/  UMOV UR4, URZ ;  /* 0x0000003f00047c82 */ /* 0x000fe20008000000 */
[----:B------:R-:W-:Y:S02]  /*3ee0*/  SHF.R.S32.HI R26, RZ, 0x1f, R203 ;  /* 0x0000001fff1a7819 */ /* 0x000fe400000114cb */
[----:B------:R-:W-:-:S02]  /*3ef0*/  SHF.R.S32.HI R27, RZ, 0x1f, R202 ;  /* 0x0000001fff1b7819 */ /* 0x000fc400000114ca */
[----:B------:R-:W-:Y:S02]  /*3f00*/  SHF.R.S32.HI R24, RZ, 0x1f, R201 ;  /* 0x0000001fff187819 */ /* 0x000fe400000114c9 */
[-C--:B------:R-:W-:Y:S02]  /*3f10*/  LEA R143, P0, R203, R187.reuse, 0x2 ;  /* 0x000000bbcb8f7211 */ /* 0x080fe400078010ff */
[-C--:B------:R-:W-:Y:S02]  /*3f20*/  LEA R153, P1, R202, R187.reuse, 0x2 ;  /* 0x000000bbca997211 */ /* 0x080fe400078210ff */
[-C--:B------:R-:W-:Y:S02]  /*3f30*/  LEA R157, P2, R201, R187.reuse, 0x2 ;  /* 0x000000bbc99d7211 */ /* 0x080fe400078410ff */
[----:B------:R-:W-:Y:S02]  /*3f40*/  SHF.R.S32.HI R25, RZ, 0x1f, R200 ;  /* 0x0000001fff197819 */ /* 0x000fe400000114c8 */
[----:B------:R-:W-:-:S02]  /*3f50*/  LEA R28, P3, R200, R187, 0x2 ;  /* 0x000000bbc81c7211 */ /* 0x000fc400078610ff */
[-C--:B------:R-:W-:Y:S02]  /*3f60*/  LEA.HI.X R177, R203, R29.reuse, R26, 0x2, P0 ;  /* 0x0000001dcbb17211 */ /* 0x080fe400000f141a */
[-C--:B------:R-:W-:Y:S02]  /*3f70*/  LEA.HI.X R181, R202, R29.reuse, R27, 0x2, P1 ;  /* 0x0000001dcab57211 */ /* 0x080fe400008f141b */
[-C--:B------:R-:W-:Y:S02]  /*3f80*/  LEA.HI.X R185, R201, R29.reuse, R24, 0x2, P2 ;  /* 0x0000001dc9b97211 */ /* 0x080fe400010f1418 */
[----:B------:R-:W-:Y:S02]  /*3f90*/  LEA.HI.X R189, R200, R29, R25, 0x2, P3 ;  /* 0x0000001dc8bd7211 */ /* 0x000fe400018f1419 */
        /* <DEDUP_REMOVED lines=12> */
[-C--:B------:R-:W-:Y:S02]  /*4060*/  LEA R175, P0, R195, R187.reuse, 0x2 ;  /* 0x000000bbc3af7211 */ /* 0x080fe400078010ff */
[----:B------:R-:W-:-:S02]  /*4070*/  LEA R179, P1, R194, R187, 0x2 ;  /* 0x000000bbc2b37211 */ /* 0x000fc400078210ff */
[-C--:B------:R-:W-:Y:S02]  /*4080*/  LEA R183, P2, R193, R187.reuse, 0x2 ;  /* 0x000000bbc1b77211 */ /* 0x080fe400078410ff */
[----:B------:R-:W-:Y:S02]  /*4090*/  SHF.R.S32.HI R27, RZ, 0x1f, R194 ;  /* 0x0000001fff1b7819 */ /* 0x000fe400000114c2 */
[----:B------:R-:W-:Y:S02]  /*40a0*/  SHF.R.S32.HI R24, RZ, 0x1f, R193 ;  /* 0x0000001fff187819 */ /* 0x000fe400000114c1 */
[----:B------:R-:W-:Y:S02]  /*40b0*/  SHF.R.S32.HI R25, RZ, 0x1f, R192 ;  /* 0x0000001fff197819 */ /* 0x000fe400000114c0 */
[----:B------:R-:W-:Y:S02]  /*40c0*/  LEA R187, P3, R192, R187, 0x2 ;  /* 0x000000bbc0bb7211 */ /* 0x000fe400078610ff */
[----:B------:R-:W-:-:S02]  /*40d0*/  IADD3 R109, P6, R109, UR10, RZ ;  /* 0x0000000a6d6d7c10 */ /* 0x000fc4000ffde0ff */
[----:B------:R-:W-:Y:S02]  /*40e0*/  SHF.R.S32.HI R26, RZ, 0x1f, R195 ;  /* 0x0000001fff1a7819 */ /* 0x000fe400000114c3 */
[-C--:B------:R-:W-:Y:S02]  /*40f0*/  LEA.HI.X R27, R194, R29.reuse, R27, 0x2, P1 ;  /* 0x0000001dc21b7211 */ /* 0x080fe400008f141b */
[-C--:B------:R-:W-:Y:S02]  /*4100*/  LEA.HI.X R24, R193, R29.reuse, R24, 0x2, P2 ;  /* 0x0000001dc1187211 */ /* 0x080fe400010f1418 */
[----:B------:R-:W-:Y:S02]  /*4110*/  LEA.HI.X R25, R192, R29, R25, 0x2, P3 ;  /* 0x0000001dc0197211 */ /* 0x000fe400018f1419 */
[----:B------:R-:W-:Y:S02]  /*4120*/  IADD3.X R161, R161, UR11, RZ, P6, !PT ;  /* 0x0000000ba1a17c10 */ /* 0x000fe4000b7fe4ff */
[----:B------:R-:W-:-:S02]  /*4130*/  LEA R155, P1, R78, R155, 0x3 ;  /* 0x0000009b4e9b7211 */ /* 0x000fc400078218ff */
[----:B------:R-:W-:Y:S02]  /*4140*/  IADD3 R127, P4, R127, UR10, RZ ;  /* 0x0000000a7f7f7c10 */ /* 0x000fe4000ff9e0ff */
[----:B------:R-:W-:Y:S02]  /*4150*/  IADD3 R129, P3, R129, UR10, RZ ;  /* 0x0000000a81817c10 */ /* 0x000fe4000ff7e0ff */
[----:B------:R-:W-:Y:S02]  /*4160*/  IADD3 R143, P2, R143, UR10, RZ ;  /* 0x0000000a8f8f7c10 */ /* 0x000fe4000ff5e0ff */
[----:B------:R-:W-:Y:S02]  /*4170*/  IADD3 R153, P6, R153, UR10, RZ ;  /* 0x0000000a99997c10 */ /* 0x000fe4000ffde0ff */
[----:B------:R-:W-:Y:S02]  /*4180*/  IADD3 R125, P5, R125, UR10, RZ ;  /* 0x0000000a7d7d7c10 */ /* 0x000fe4000ffbe0ff */
[----:B------:R-:W-:-:S02]  /*4190*/  LEA.HI.X R26, R195, R29, R26, 0x2, P0 ;  /* 0x0000001dc31a7211 */ /* 0x000fc400000f141a */
[----:B------:R-:W-:Y:S02]  /*41a0*/  IADD3 R156, P0, R155, UR8, RZ ;  /* 0x000000089b9c7c10 */ /* 0x000fe4000ff1e0ff */
[----:B------:R-:W-:Y:S02]  /*41b0*/  IADD3.X R169, R169, UR11, RZ, P4, !PT ;  /* 0x0000000ba9a97c10 */ /* 0x000fe4000a7fe4ff */
[----:B------:R-:W-:Y:S02]  /*41c0*/  IADD3.X R173, R173, UR11, RZ, P3, !PT ;  /* 0x0000000badad7c10 */ /* 0x000fe40009ffe4ff */
[----:B------:R-:W-:Y:S02]  /*41d0*/  IADD3.X R177, R177, UR11, RZ, P2, !PT ;  /* 0x0000000bb1b17c10 */ /* 0x000fe400097fe4ff */
[----:B------:R-:W-:Y:S02]  /*41e0*/  IADD3.X R181, R181, UR11, RZ, P6, !PT ;  /* 0x0000000bb5b57c10 */ /* 0x000fe4000b7fe4ff */
[----:B------:R-:W-:-:S02]  /*41f0*/  IADD3.X R165, R165, UR11, RZ, P5, !PT ;  /* 0x0000000ba5a57c10 */ /* 0x000fc4000affe4ff */
[----:B------:R-:W-:Y:S02]  /*4200*/  IADD3 R155, P4, R28, UR10, RZ ;  /* 0x0000000a1c9b7c10 */ /* 0x000fe4000ff9e0ff */
[----:B------:R-:W-:Y:S02]  /*4210*/  CS2R R28, SRZ ;  /* 0x00000000001c7805 */ /* 0x000fe4000001ff00 */
[----:B------:R-:W-:Y:S02]  /*4220*/  IADD3 R159, P3, R159, UR10, RZ ;  /* 0x0000000a9f9f7c10 */ /* 0x000fe4000ff7e0ff */
[----:B------:R-:W-:Y:S02]  /*4230*/  IADD3 R163, P2, R163, UR10, RZ ;  /* 0x0000000aa3a37c10 */ /* 0x000fe4000ff5e0ff */
[----:B------:R-:W-:Y:S02]  /*4240*/  IADD3 R167, P6, R167, UR10, RZ ;  /* 0x0000000aa7a77c10 */ /* 0x000fe4000ffde0ff */
[----:B------:R-:W-:-:S02]  /*4250*/  IADD3 R157, P5, R157, UR10, RZ ;  /* 0x0000000a9d9d7c10 */ /* 0x000fc4000ffbe0ff */
[----:B------:R-:W-:Y:S02]  /*4260*/  SHF.R.S32.HI R207, RZ, 0x1f, R78 ;  /* 0x0000001fffcf7819 */ /* 0x000fe4000001144e */
[----:B------:R-:W-:Y:S02]  /*4270*/  IADD3.X R189, R189, UR11, RZ, P4, !PT ;  /* 0x0000000bbdbd7c10 */ /* 0x000fe4000a7fe4ff */
[----:B------:R-:W-:Y:S02]  /*4280*/  IADD3.X R193, R199, UR11, RZ, P3, !PT ;  /* 0x0000000bc7c17c10 */ /* 0x000fe40009ffe4ff */
[----:B------:R-:W-:Y:S02]  /*4290*/  IADD3.X R197, R198, UR11, RZ, P2, !PT ;  /* 0x0000000bc6c57c10 */ /* 0x000fe400097fe4ff */
[----:B------:R-:W-:Y:S02]  /*42a0*/  IADD3.X R191, R191, UR11, RZ, P6, !PT ;  /* 0x0000000bbfbf7c10 */ /* 0x000fe4000b7fe4ff */
[----:B------:R-:W-:-:S02]  /*42b0*/  SHF.R.S32.HI R92, RZ, 0x1f, R211 ;  /* 0x0000001fff5c7819 */ /* 0x000fc400000114d3 */
[----:B------:R-:W-:Y:S02]  /*42c0*/  SHF.R.S32.HI R94, RZ, 0x1f, R209 ;  /* 0x0000001fff5e7819 */ /* 0x000fe400000114d1 */
[----:B------:R-:W-:Y:S02]  /*42d0*/  SHF.R.S32.HI R31, RZ, 0x1f, R102 ;  /* 0x0000001fff1f7819 */ /* 0x000fe40000011466 */
[----:B------:R-:W-:Y:S02]  /*42e0*/  IADD3.X R185, R185, UR11, RZ, P5, !PT ;  /* 0x0000000bb9b97c10 */ /* 0x000fe4000affe4ff */
[----:B------:R-:W-:Y:S02]  /*42f0*/  IADD3 R175, P4, R175, UR10, RZ ;  /* 0x0000000aafaf7c10 */ /* 0x000fe4000ff9e0ff */
[----:B------:R-:W-:Y:S02]  /*4300*/  IADD3 R179, P3, R179, UR10, RZ ;  /* 0x0000000ab3b37c10 */ /* 0x000fe4000ff7e0ff */
[----:B------:R-:W-:-:S02]  /*4310*/  IADD3 R183, P2, R183, UR10, RZ ;  /* 0x0000000ab7b77c10 */ /* 0x000fc4000ff5e0ff */
[----:B------:R-:W-:Y:S02]  /*4320*/  IADD3 R187, P6, R187, UR10, RZ ;  /* 0x0000000abbbb7c10 */ /* 0x000fe4000ffde0ff */
[----:B------:R-:W-:Y:S02]  /*4330*/  SHF.R.S32.HI R126, RZ, 0x1f, R13 ;  /* 0x0000001fff7e7819 */ /* 0x000fe4000001140d */
[----:B------:R-:W-:Y:S02]  /*4340*/  SHF.R.S32.HI R152, RZ, 0x6, R152 ;  /* 0x00000006ff987819 */ /* 0x000fe40000011498 */
[----:B------:R-:W-:Y:S02]  /*4350*/  IADD3 R171, P5, R171, UR10, RZ ;  /* 0x0000000aabab7c10 */ /* 0x000fe4000ffbe0ff */
[----:B------:R-:W-:Y:S02]  /*4360*/  LEA.HI.X R227, R78, R227, R207, 0x3, P1 ;  /* 0x000000e34ee37211 */ /* 0x000fe400008f1ccf */
[----:B------:R-:W-:-:S02]  /*4370*/  SHF.R.S32.HI R144, RZ, 0x1f, R43 ;  /* 0x0000001fff907819 */ /* 0x000fc4000001142b */
[----:B------:R-:W-:Y:S02]  /*4380*/  SHF.R.S32.HI R140, RZ, 0x1f, R41 ;  /* 0x0000001fff8c7819 */ /* 0x000fe40000011429 */
[----:B------:R-:W-:Y:S02]  /*4390*/  SHF.R.S32.HI R138, RZ, 0x1f, R23 ;  /* 0x0000001fff8a7819 */ /* 0x000fe40000011417 */
[----:B------:R-:W-:Y:S02]  /*43a0*/  SHF.R.S32.HI R136, RZ, 0x1f, R21 ;  /* 0x0000001fff887819 */ /* 0x000fe40000011415 */
[----:B------:R-:W-:Y:S02]  /*43b0*/  SHF.R.S32.HI R134, RZ, 0x1f, R19 ;  /* 0x0000001fff867819 */ /* 0x000fe40000011413 */
[----:B------:R-:W-:Y:S02]  /*43c0*/  SHF.R.S32.HI R132, RZ, 0x1f, R17 ;  /* 0x0000001fff847819 */ /* 0x000fe40000011411 */
[----:B------:R-:W-:-:S02]  /*43d0*/  SHF.L.U64.HI R92, R211, 0x2, R92 ;  /* 0x00000002d35c7819 */ /* 0x000fc4000001025c */
[----:B------:R-:W-:Y:S02]  /*43e0*/  SHF.L.U64.HI R94, R209, 0x2, R94 ;  /* 0x00000002d15e7819 */ /* 0x000fe4000001025e */
[----:B------:R-:W-:Y:S02]  /*43f0*/  SHF.L.U64.HI R102, R102, 0x2, R31 ;  /* 0x0000000266667819 */ /* 0x000fe4000001021f */
[----:B------:R-:W-:Y:S02]  /*4400*/  CS2R R30, SRZ ;  /* 0x00000000001e7805 */ /* 0x000fe4000001ff00 */
[----:B------:R-:W-:Y:S02]  /*4410*/  IADD3.X R199, R26, UR11, RZ, P4, !PT ;  /* 0x0000000b1ac77c10 */ /* 0x000fe4000a7fe4ff */
[----:B------:R-:W-:Y:S02]  /*4420*/  IADD3.X R201, R27, UR11, RZ, P3, !PT ;  /* 0x0000000b1bc97c10 */ /* 0x000fe40009ffe4ff */
[----:B------:R-:W-:-:S02]  /*4430*/  CS2R R26, SRZ ;  /* 0x00000000001a7805 */ /* 0x000fc4000001ff00 */
[----:B------:R-:W-:Y:S02]  /*4440*/  IADD3.X R203, R24, UR11, RZ, P2, !PT ;  /* 0x0000000b18cb7c10 */ /* 0x000fe400097fe4ff */
[----:B------:R-:W-:Y:S02]  /*4450*/  IADD3.X R205, R25, UR11, RZ, P6, !PT ;  /* 0x0000000b19cd7c10 */ /* 0x000fe4000b7fe4ff */
[----:B------:R-:W-:Y:S02]  /*4460*/  CS2R R24, SRZ ;  /* 0x0000000000187805 */ /* 0x000fe4000001ff00 */
[----:B------:R-:W-:Y:S01]  /*4470*/  SHF.L.U64.HI R221, R13, 0x2, R126 ;  /* 0x000000020ddd7819 */ /* 0x000fe2000001027e */
[----:B------:R-:W-:Y:S01]  /*4480*/  VIADD R126, R152, 0xfffffffe ;  /* 0xfffffffe987e7836 */ /* 0x000fe20000000000 */
[----:B------:R-:W-:Y:S02]  /*4490*/  IADD3.X R195, R196, UR11, RZ, P5, !PT ;  /* 0x0000000bc4c37c10 */ /* 0x000fe4000affe4ff */
[----:B------:R-:W-:-:S02]  /*44a0*/  IADD3.X R227, R227, UR9, RZ, P0, !PT ;  /* 0x00000009e3e37c10 */ /* 0x000fc400087fe4ff */
[----:B------:R-:W-:Y:S02]  /*44b0*/  SHF.L.U64.HI R128, R133, 0x2, R128 ;  /* 0x0000000285807819 */ /* 0x000fe40000010280 */
[----:B------:R-:W-:Y:S02]  /*44c0*/  SHF.L.U64.HI R207, R78, 0x2, R207 ;  /* 0x000000024ecf7819 */ /* 0x000fe400000102cf */
[----:B------:R-:W-:Y:S02]  /*44d0*/  SHF.L.U64.HI R209, R43, 0x2, R144 ;  /* 0x000000022bd17819 */ /* 0x000fe40000010290 */
[----:B------:R-:W-:Y:S02]  /*44e0*/  SHF.L.U64.HI R211, R41, 0x2, R140 ;  /* 0x0000000229d37819 */ /* 0x000fe4000001028c */
[----:B------:R-:W-:Y:S02]  /*44f0*/  SHF.L.U64.HI R213, R23, 0x2, R138 ;  /* 0x0000000217d57819 */ /* 0x000fe4000001028a */
[----:B------:R-:W-:-:S02]  /*4500*/  SHF.L.U64.HI R215, R21, 0x2, R136 ;  /* 0x0000000215d77819 */ /* 0x000fc40000010288 */
[----:B------:R-:W-:Y:S02]  /*4510*/  SHF.L.U64.HI R217, R19, 0x2, R134 ;  /* 0x0000000213d97819 */ /* 0x000fe40000010286 */
[----:B------:R-:W-:-:S07]  /*4520*/  SHF.L.U64.HI R219, R17, 0x2, R132 ;  /* 0x0000000211db7819 */ /* 0x000fce0000010284 */
.L_x_1:
[----:B------:R-:W-:Y:S01]  /*4530*/  UIADD3 UR13, UR13, 0x1, URZ ;  /* 0x000000010d0d7890 */ /* 0x000fe2000fffe03f */
[----:B------:R-:W-:-:S04]  /*4540*/  DEPBAR.LE SB0, 0x2 ;  /* 0x000080800000791a */ /* 0x000fc80000000000 */
[----:B------:R-:W-:Y:S01]  /*4550*/  BAR.SYNC.DEFER_BLOCKING 0x0 ;  /* 0x0000000000007b1d */ /* 0x000fe20000010000 */
[----:B------:R-:W-:Y:S01]  /*4560*/  UISETP.GT.AND UP0, UPT, UR13, 0x2, UPT ;  /* 0x000000020d00788c */ /* 0x000fe2000bf04270 */
[-C--:B------:R-:W-:Y:S01]  /*4570*/  ISETP.GE.AND P1, PT, R3, R154.reuse, PT ;  /* 0x0000009a0300720c */ /* 0x080fe20003f26270 */
[----:B------:R-:W-:Y:S01]  /*4580*/  UIADD3 UR12, UR12, 0x1, URZ ;  /* 0x000000010c0c7890 */ /* 0x000fe2000fffe03f */
[----:B------:R-:W-:Y:S01]  /*4590*/  ISETP.LE.AND P0, PT, R126, UR4, PT ;  /* 0x000000047e007c0c */ /* 0x000fe2000bf03270 */
[----:B------:R-:W-:Y:S01]  /*45a0*/  USEL UR13, UR13, URZ, !UP0 ;  /* 0x0000003f0d0d7287 */ /* 0x000fe2000c000000 */
[----:B------:R-:W-:Y:S01]  /*45b0*/  SEL R132, RZ, 0x4, P1 ;  /* 0x00000004ff847807 */ /* 0x000fe20000800000 */
[----:B------:R-:W-:Y:S01]  /*45c0*/  UMOV UR9, 0x40000040 ;  /* 0x4000004000097882 */ /* 0x000fe20000000000 */
[----:B------:R-:W-:Y:S01]  /*45d0*/  UMOV UR11, 0x40000040 ;  /* 0x40000040000b7882 */ /* 0x000fe20000000000 */
[----:B------:R-:W-:Y:S01]  /*45e0*/  ULEA UR6, UR13, UR7, 0xd ;  /* 0x000000070d067291 */ /* 0x000fe2000f8e683f */
[-C--:B------:R-:W-:Y:S01]  /*45f0*/  ISETP.GE.AND P1, PT, R47, R154.reuse, PT ;  /* 0x0000009a2f00720c */ /* 0x080fe20003f26270 */
[----:B------:R-:W-:Y:S01]  /*4600*/  ULEA UR5, UR13, UR7, 0xe ;  /* 0x000000070d057291 */ /* 0x000fe2000f8e703f */
[-C--:B------:R-:W-:Y:S01]  /*4610*/  ISETP.GE.AND P2, PT, R49, R154.reuse, PT ;  /* 0x0000009a3100720c */ /* 0x080fe20003f46270 */
[----:B------:R-:W-:Y:S01]  /*4620*/  UIADD3 UR6, UR6, 0xc000, URZ ;  /* 0x0000c00006067890 */ /* 0x000fe2000fffe03f */
[----:B------:R-:W-:Y:S01]  /*4630*/  SEL R133, RZ, 0x4, P1 ;  /* 0x00000004ff857807 */ /* 0x000fe20000800000 */
[----:B------:R-:W-:Y:S01]  /*4640*/  USHF.R.U32.HI UR5, URZ, 0x4, UR5 ;  /* 0x000000043f057899 */ /* 0x000fe20008011605 */
[----:B------:R-:W-:Y:S01]  /*4650*/  SEL R134, RZ, 0x4, P2 ;  /* 0x00000004ff867807 */ /* 0x000fe20001000000 */
[----:B------:R-:W-:Y:S01]  /*4660*/  USHF.R.U32.HI UR6, URZ, 0x4, UR6 ;  /* 0x000000043f067899 */ /* 0x000fe20008011606 */
[----:B------:R-:W-:Y:S01]  /*4670*/  SEL R133, R133, RZ, !P0 ;  /* 0x000000ff85857207 */ /* 0x000fe20004000000 */
[----:B------:R-:W-:Y:S01]  /*4680*/  USGXT.U32 UR8, UR5, 0xe ;  /* 0x0000000e0508789a */ /* 0x000fe20008000000 */
[----:B------:R-:W-:Y:S01]  /*4690*/  ISETP.GE.AND P4, PT, R55, R154, PT ;  /* 0x0000009a3700720c */ /* 0x000fe20003f86270 */
[----:B------:R-:W-:Y:S01]  /*46a0*/  USGXT.U32 UR10, UR6, 0xe ;  /* 0x0000000e060a789a */ /* 0x000fe20008000000 */
[----:B------:R-:W-:Y:S01]  /*46b0*/  SEL R132, R132, RZ, !P0 ;  /* 0x000000ff84847207 */ /* 0x000fe20004000000 */
[----:B------:R-:W-:Y:S01]  /*46c0*/  UMOV UR5, URZ ;  /* 0x0000003f00057c82 */ /* 0x000fe20008000000 */
[----:B------:R-:W-:Y:S01]  /*46d0*/  WARPGROUP.ARRIVE ;  /* 0x00000000000079c5 */ /* 0x000fe20000000000 */
[----:B------:R-:W-:Y:S01]  /*46e0*/  UMOV UR6, URZ ;  /* 0x0000003f00067c82 */ /* 0x000fe20008000000 */
[----:B------:R-:W-:Y:S01]  /*46f0*/  IMAD.MOV.U32 R140, RZ, RZ, R156 ;  /* 0x000000ffff8c7224 */ /* 0x000fe200078e009c */
[----:B------:R-:W-:Y:S01]  /*4700*/  SEL R134, R134, RZ, !P0 ;  /* 0x000000ff86867207 */ /* 0x000fe20004000000 */
[----:B------:R-:W-:Y:S01]  /*4710*/  IMAD.MOV.U32 R141, RZ, RZ, R227 ;  /* 0x000000ffff8d7224 */ /* 0x000fe200078e00e3 */
[----:B------:R-:W-:Y:S01]  /*4720*/  ISETP.NE.U32.AND P2, PT, R133, RZ, PT ;  /* 0x000000ff8500720c */ /* 0x000fe20003f45070 */
[----:B------:R-:W-:Y:S01]  /*4730*/  HGMMA.64x32x8.F32.TF32 R24, gdesc[UR8], R24 ;  /* 0x04600000081879f0 */ /* 0x000fe20008702818 */
[----:B------:R-:W-:Y:S01]  /*4740*/  UIADD3 UR8, UP0, UR8, 0x2, URZ ;  /* 0x0000000208087890 */ /* 0x000fe2000ff1e03f */
[----:B------:R-:W-:Y:S01]  /*4750*/  SEL R133, RZ, 0x4, P4 ;  /* 0x00000004ff857807 */ /* 0x000fe20002000000 */
[----:B------:R-:W-:Y:S01]  /*4760*/  UIADD3 UR10, UP1, UR10, 0x2, URZ ;  /* 0x000000020a0a7890 */ /* 0x000fe2000ff3e03f */
[----:B------:R-:W-:Y:S01]  /*4770*/  ISETP.NE.U32.AND P1, PT, R132, RZ, PT ;  /* 0x000000ff8400720c */ /* 0x000fe20003f25070 */
[----:B------:R-:W-:Y:S01]  /*4780*/  UIADD3.X UR9, UR5, 0x40000040, URZ, UP0, !UPT ;  /* 0x4000004005097890 */ /* 0x000fe200087fe43f */
[----:B------:R-:W-:Y:S01]  /*4790*/  LEA R132, P4, R13, R140, 0x2 ;  /* 0x0000008c0d847211 */ /* 0x000fe200078810ff */
[----:B------:R-:W-:Y:S01]  /*47a0*/  UIADD3.X UR11, UR6, 0x40000040, URZ, UP1, !UPT ;  /* 0x40000040060b7890 */ /* 0x000fe20008ffe43f */
[----:B------:R-:W-:Y:S01]  /*47b0*/  ISETP.NE.U32.AND P3, PT, R134, RZ, PT ;  /* 0x000000ff8600720c */ /* 0x000fe20003f65070 */
[----:B------:R-:W-:Y:S01]  /*47c0*/  UIADD3.64 UR16, UR8, 0x2, URZ ;  /* 0x0000000208107897 */ /* 0x000fe2000fffe03f */
[----:B------:R-:W-:Y:S01]  /*47d0*/  SEL R134, R133, RZ, !P0 ;  /* 0x000000ff85867207 */ /* 0x000fe20004000000 */
[----:B------:R-:W-:Y:S01]  /*47e0*/  UIADD3.64 UR18, UR10, 0x2, URZ ;  /* 0x000000020a127897 */ /* 0x000fe2000fffe03f */
[-C--:B------:R-:W-:Y:S01]  /*47f0*/  ISETP.GE.AND P5, PT, R57, R154.reuse, PT ;  /* 0x0000009a3900720c */ /* 0x080fe20003fa6270 */
[----:B------:R-:W-:Y:S01]  /*4800*/  UISETP.GT.AND UP0, UPT, UR12, 0x2, UPT ;  /* 0x000000020c00788c */ /* 0x000fe2000bf04270 */
[----:B------:R-:W-:Y:S01]  /*4810*/  IMAD.X R133, R141, 0x1, R221, P4 ;  /* 0x000000018d857824 */ /* 0x000fe200020e06dd */
[----:B------:R-:W-:Y:S01]  /*4820*/  ISETP.NE.U32.AND P4, PT, R134, RZ, PT ;  /* 0x000000ff8600720c */ /* 0x000fe20003f85070 */
[----:B------:R-:W-:Y:S01]  /*4830*/  UIADD3 UR4, UR4, 0x1, URZ ;  /* 0x0000000104047890 */ /* 0x000fe2000fffe03f */
[----:B------:R-:W-:Y:S01]  /*4840*/  SEL R134, RZ, 0x4, P5 ;  /* 0x00000004ff867807 */ /* 0x000fe20002800000 */
[----:B------:R-:W-:Y:S01]  /*4850*/  USEL UR12, UR12, URZ, !UP0 ;  /* 0x0000003f0c0c7287 */ /* 0x000fe2000c000000 */
[----:B------:R-:W-:-:S02]  /*4860*/  ISETP.GE.AND P6, PT, R61, R154, PT ;  /* 0x0000009a3d00720c */ /* 0x000fc40003fc6270 */
[----:B------:R-:W-:Y:S01]  /*4870*/  SEL R134, R134, RZ, !P0 ;  /* 0x000000ff86867207 */ /* 0x000fe20004000000 */
[----:B------:R-:W-:Y:S01]  /*4880*/  ULEA UR5, UR12, UR7, 0xe ;  /* 0x000000070c057291 */ /* 0x000fe2000f8e703f */
[----:B------:R-:W-:Y:S02]  /*4890*/  SEL R135, RZ, 0x4, P6 ;  /* 0x00000004ff877807 */ /* 0x000fe40003000000 */
[----:B------:R-:W-:Y:S02]  /*48a0*/  ISETP.GE.AND P5, PT, R63, R154, PT ;  /* 0x0000009a3f00720c */ /* 0x000fe40003fa6270 */
[----:B------:R-:W-:Y:S01]  /*48b0*/  LEA R136, P6, R17, R140, 0x2 ;  /* 0x0000008c11887211 */ /* 0x000fe200078c10ff */
[----:B------:R-:W-:Y:S01]  /*48c0*/  VIADD R145, R11, UR5 ;  /* 0x000000050b917c36 */ /* 0x000fe20008000000 */
[----:B------:R-:W-:Y:S01]  /*48d0*/  SEL R135, R135, RZ, !P0 ;  /* 0x000000ff87877207 */ /* 0x000fe20004000000 */
[----:B------:R-:W-:Y:S02]  /*48e0*/  VIADD R147, R62, UR5 ;  /* 0x000000053e937c36 */ /* 0x000fe40008000000 */
[----:B------:R-:W-:Y:S01]  /*48f0*/  IMAD.X R137, R141, 0x1, R219, P6 ;  /* 0x000000018d897824 */ /* 0x000fe200030e06db */
[----:B------:R-:W-:Y:S01]  /*4900*/  ISETP.GE.AND P6, PT, R65, R154, PT ;  /* 0x0000009a4100720c */ /* 0x000fe20003fc6270 */
[----:B------:R-:W-:-:S02]  /*4910*/  VIADD R149, R64, UR5 ;  /* 0x0000000540957c36 */ /* 0x000fc40008000000 */
[----:B------:R-:W-:Y:S01]  /*4920*/  VIADD R223, R72, UR5 ;  /* 0x0000000548df7c36 */ /* 0x000fe20008000000 */
[----:B------:R-:W-:Y:S01]  /*4930*/  SEL R139, RZ, 0x4, P6 ;  /* 0x00000004ff8b7807 */ /* 0x000fe20003000000 */
[----:B------:R-:W-:-:S03]  /*4940*/  VIADD R225, R74, UR5 ;  /* 0x000000054ae17c36 */ /* 0x000fc60008000000 */
[----:B------:R-:W-:Y:S01]  /*4950*/  SEL R144, R139, RZ, !P0 ;  /* 0x000000ff8b907207 */ /* 0x000fe20004000000 */
[----:B------:R-:W-:Y:S04]  /*4960*/  HGMMA.64x32x8.F32.TF32 R24, gdesc[UR8], R24 ;  /* 0x04600000081879f0 */ /* 0x000fe80008702818 */
[----:B------:R-:W-:Y:S01]  /*4970*/  HGMMA.64x32x8.F32.TF32 R24, gdesc[UR16], R24 ;  /* 0x04600000101879f0 */ /* 0x000fe20008702818 */
[----:B------:R-:W-:Y:S02]  /*4980*/  UIADD3.64 UR16, UR8, 0x4, URZ ;  /* 0x0000000408107897 */ /* 0x000fe4000fffe03f */
[----:B------:R-:W-:-:S09]  /*4990*/  UIADD3.64 UR18, UR10, 0x4, URZ ;  /* 0x000000040a127897 */ /* 0x000fd2000fffe03f */
        /* <DEDUP_REMOVED lines=8> */
[----:B------:R-:W-:Y:S02]  /*4a20*/  UIADD3.64 UR18, UR10, 0x102, URZ ;  /* 0x000001020a127897 */ /* 0x000fe4000fffe03f */
[----:B------:R-:W-:Y:S02]  /*4a30*/  UIADD3.64 UR8, UR8, 0x204, URZ ;  /* 0x0000020408087897 */ /* 0x000fe4000fffe03f */
[----:B------:R-:W-:-:S05]  /*4a40*/  UIADD3.64 UR10, UR10, 0x104, URZ ;  /* 0x000001040a0a7897 */ /* 0x000fca000fffe03f */
[----:B------:R-:W-:Y:S04]  /*4a50*/  HGMMA.64x32x8.F32.TF32 R24, gdesc[UR16], R24 ;  /* 0x04600000101879f0 */ /* 0x000fe80008702818 */
[----:B------:R-:W-:Y:S03]  /*4a60*/  HGMMA.64x32x8.F32.TF32 R24, gdesc[UR8], R24, gsb0 ;  /* 0x04600000081879f0 */ /* 0x000fe60008002818 */
[----:B------:R-:W-:Y:S02]  /*4a70*/  WARPGROUP.DEPBAR.LE gsb0, 0x1 ;  /* 0x00008000000079c5 */ /* 0x000fe40000010100 */
[----:B------:R-:W-:Y:S06]  /*4a80*/  BAR.SYNC.DEFER_BLOCKING 0x0 ;  /* 0x0000000000007b1d */ /* 0x000fec0000010000 */
[----:B------:R-:W-:Y:S01]  /*4a90*/  @!PT LDS RZ, [RZ] ;  /* 0x00000000fffff984 */ /* 0x000fe20000000800 */
[----:B------:R-:W-:Y:S01]  /*4aa0*/  @!PT LDS RZ, [RZ] ;  /* 0x00000000fffff984 */ /* 0x000fe20000000800 */
[----:B------:R-:W-:Y:S01]  /*4ab0*/  @!PT LDS RZ, [RZ] ;  /* 0x00000000fffff984 */ /* 0x000fe20000000800 */
[----:B------:R1:W-:Y:S01]  /*4ac0*/  LDGSTS.E [R145], desc[UR14][R132.64], P1 ;  /* 0x0000000084917fae */ /* 0x0003e2000892184e */
[----:B------:R-:W-:-:S02]  /*4ad0*/  ISETP.NE.U32.AND P1, PT, R134, RZ, PT ;  /* 0x000000ff8600720c */ /* 0x000fc40003f25070 */
[----:B------:R-:W-:Y:S01]  /*4ae0*/  SEL R134, RZ, 0x4, P5 ;  /* 0x00000004ff867807 */ /* 0x000fe20002800000 */
[----:B------:R2:W-:Y:S01]  /*4af0*/  LDGSTS.E [R145+0x8], desc[UR14][R136.64], P2 ;  /* 0x0000800088917fae */ /* 0x0005e2000912184e */
[----:B------:R-:W-:Y:S02]  /*4b00*/  ISETP.NE.U32.AND P5, PT, R135, RZ, PT ;  /* 0x000000ff8700720c */ /* 0x000fe40003fa5070 */
[----:B------:R-:W-:Y:S01]  /*4b10*/  SEL R138, R134, RZ, !P0 ;  /* 0x000000ff868a7207 */ /* 0x000fe20004000000 */
[----:B------:R-:W-:-:S03]  /*4b20*/  IMAD.WIDE R134, R119, 0x4, R140 ;  /* 0x0000000477867825 */ /* 0x000fc600078e028c */
[----:B------:R-:W-:Y:S01]  /*4b30*/  ISETP.NE.U32.AND P2, PT, R138, RZ, PT ;  /* 0x000000ff8a00720c */ /* 0x000fe20003f45070 */
[----:B-1----:R-:W-:Y:S01]  /*4b40*/  IMAD.WIDE R132, R120, 0x4, R140 ;  /* 0x0000000478847825 */ /* 0x002fe200078e028c */
[----:B------:R-:W-:-:S04]  /*4b50*/  LEA R138, P6, R19, R140, 0x2 ;  /* 0x0000008c138a7211 */ /* 0x000fc800078c10ff */
[----:B------:R1:W-:Y:S01]  /*4b60*/  LDGSTS.E [R145+0x2000], desc[UR14][R132.64], P3 ;  /* 0x0200000084917fae */ /* 0x0003e2000992184e */
[-C--:B------:R-:W-:Y:S01]  /*4b70*/  ISETP.GE.AND P3, PT, R67, R154.reuse, PT ;  /* 0x0000009a4300720c */ /* 0x080fe20003f66270 */
[----:B------:R-:W-:Y:S01]  /*4b80*/  IMAD.X R139, R141, 0x1, R217, P6 ;  /* 0x000000018d8b7824 */ /* 0x000fe200030e06d9 */
[-C--:B------:R-:W-:Y:S01]  /*4b90*/  ISETP.GE.AND P6, PT, R69, R154.reuse, PT ;  /* 0x0000009a4500720c */ /* 0x080fe20003fc6270 */
[----:B------:R3:W-:Y:S01]  /*4ba0*/  LDGSTS.E [R145+0x2008], desc[UR14][R134.64], P4 ;  /* 0x0200800086917fae */ /* 0x0007e2000a12184e */
[----:B--2---:R-:W-:Y:S02]  /*4bb0*/  SEL R136, RZ, 0x4, P3 ;  /* 0x00000004ff887807 */ /* 0x004fe40001800000 */
[----:B------:R-:W-:Y:S01]  /*4bc0*/  ISETP.NE.U32.AND P4, PT, R144, RZ, PT ;  /* 0x000000ff9000720c */ /* 0x000fe20003f85070 */
[----:B------:R2:W-:Y:S01]  /*4bd0*/  LDGSTS.E [R147], desc[UR14][R138.64], P1 ;  /* 0x000000008a937fae */ /* 0x0005e2000892184e */
[----:B------:R-:W-:Y:S02]  /*4be0*/  ISETP.GE.AND P1, PT, R71, R154, PT ;  /* 0x0000009a4700720c */ /* 0x000fe40003f26270 */
[----:B-1----:R-:W-:-:S02]  /*4bf0*/  SEL R133, RZ, 0x4, P6 ;  /* 0x00000004ff857807 */ /* 0x002fc40003000000 */
[----:B------:R-:W-:Y:S02]  /*4c00*/  SEL R132, R136, RZ, !P0 ;  /* 0x000000ff88847207 */ /* 0x000fe40004000000 */
[----:B------:R-:W-:Y:S02]  /*4c10*/  LEA R136, P6, R21, R140, 0x2 ;  /* 0x0000008c15887211 */ /* 0x000fe400078c10ff */
[----:B------:R-:W-:Y:S02]  /*4c20*/  SEL R133, R133, RZ, !P0 ;  /* 0x000000ff85857207 */ /* 0x000fe40004000000 */
[----:B---3--:R-:W-:Y:S01]  /*4c30*/  SEL R134, RZ, 0x4, P1 ;  /* 0x00000004ff867807 */ /* 0x008fe20000800000 */
[----:B------:R-:W-:Y:S01]  /*4c40*/  IMAD.X R137, R141, 0x1, R215, P6 ;  /* 0x000000018d897824 */ /* 0x000fe200030e06d7 */
[----:B------:R-:W-:Y:S02]  /*4c50*/  ISETP.NE.U32.AND P3, PT, R132, RZ, PT ;  /* 0x000000ff8400720c */ /* 0x000fe40003f65070 */
[----:B------:R-:W-:Y:S01]  /*4c60*/  ISETP.NE.U32.AND P1, PT, R133, RZ, PT ;  /* 0x000000ff8500720c */ /* 0x000fe20003f25070 */
[--C-:B------:R-:W-:Y:S01]  /*4c70*/  IMAD.WIDE R132, R118, 0x4, R140.reuse ;  /* 0x0000000476847825 */ /* 0x100fe200078e028c */
[----:B--2---:R-:W-:Y:S01]  /*4c80*/  SEL R138, R134, RZ, !P0 ;  /* 0x000000ff868a7207 */ /* 0x004fe20004000000 */
[----:B------:R-:W-:Y:S01]  /*4c90*/  LDGSTS.E [R147+0x8], desc[UR14][R136.64], P5 ;  /* 0x0000800088937fae */ /* 0x000fe2000a92184e */
[----:B------:R-:W-:Y:S01]  /*4ca0*/  ISETP.GE.AND P6, PT, R73, R154, PT ;  /* 0x0000009a4900720c */ /* 0x000fe20003fc6270 */
[----:B------:R-:W-:Y:S01]  /*4cb0*/  IMAD.WIDE R134, R117, 0x4, R140 ;  /* 0x0000000475867825 */ /* 0x000fe200078e028c */
[----:B------:R-:W-:Y:S01]  /*4cc0*/  ISETP.NE.U32.AND P5, PT, R138, RZ, PT ;  /* 0x000000ff8a00720c */ /* 0x000fe20003fa5070 */
[----:B------:R1:W-:Y:S01]  /*4cd0*/  LDGSTS.E [R147+0x2000], desc[UR14][R132.64], P2 ;  /* 0x0200000084937fae */ /* 0x0003e2000912184e */
[----:B------:R-:W-:-:S02]  /*4ce0*/  SEL R139, RZ, 0x4, P6 ;  /* 0x00000004ff8b7807 */ /* 0x000fc40003000000 */
[----:B------:R-:W-:Y:S01]  /*4cf0*/  LEA R138, P2, R23, R140, 0x2 ;  /* 0x0000008c178a7211 */ /* 0x000fe200078410ff */
[----:B------:R2:W-:Y:S01]  /*4d00*/  LDGSTS.E [R147+0x2008], desc[UR14][R134.64], P4 ;  /* 0x0200800086937fae */ /* 0x0005e2000a12184e */
[----:B------:R-:W-:Y:S02]  /*4d10*/  SEL R144, R139, RZ, !P0 ;  /* 0x000000ff8b907207 */ /* 0x000fe40004000000 */
[-C--:B------:R-:W-:Y:S01]  /*4d20*/  ISETP.GE.AND P6, PT, R15, R154.reuse, PT ;  /* 0x0000009a0f00720c */ /* 0x080fe20003fc6270 */
[----:B------:R-:W-:Y:S01]  /*4d30*/  IMAD.X R139, R141, 0x1, R213, P2 ;  /* 0x000000018d8b7824 */ /* 0x000fe200010e06d5 */
[----:B------:R-:W-:Y:S02]  /*4d40*/  ISETP.GE.AND P4, PT, R75, R154, PT ;  /* 0x0000009a4b00720c */ /* 0x000fe40003f86270 */
[----:B------:R-:W-:Y:S02]  /*4d50*/  ISETP.NE.U32.AND P2, PT, R144, RZ, PT ;  /* 0x000000ff9000720c */ /* 0x000fe40003f45070 */
[----:B------:R-:W-:Y:S01]  /*4d60*/  LDGSTS.E [R149], desc[UR14][R138.64], P3 ;  /* 0x000000008a957fae */ /* 0x000fe2000992184e */
[----:B-1----:R-:W-:-:S02]  /*4d70*/  SEL R132, RZ, 0x4, P6 ;  /* 0x00000004ff847807 */ /* 0x002fc40003000000 */
[----:B------:R-:W-:Y:S01]  /*4d80*/  ISETP.GE.AND P3, PT, R77, R154, PT ;  /* 0x0000009a4d00720c */ /* 0x000fe20003f66270 */
[----:B--2---:R-:W-:Y:S01]  /*4d90*/  IMAD.WIDE R134, R116, 0x4, R140 ;  /* 0x0000000474867825 */ /* 0x004fe200078e028c */
[----:B------:R-:W-:Y:S02]  /*4da0*/  LEA R144, P6, R41, R140, 0x2 ;  /* 0x0000008c29907211 */ /* 0x000fe400078c10ff */
[----:B------:R-:W-:Y:S01]  /*4db0*/  SEL R136, RZ, 0x4, P4 ;  /* 0x00000004ff887807 */ /* 0x000fe20002000000 */
[----:B------:R-:W-:Y:S01]  /*4dc0*/  VIADD R147, R66, UR5 ;  /* 0x0000000542937c36 */ /* 0x000fe20008000000 */
[----:B------:R-:W-:Y:S01]  /*4dd0*/  SEL R133, RZ, 0x4, P3 ;  /* 0x00000004ff857807 */ /* 0x000fe20001800000 */
[----:B------:R-:W-:Y:S01]  /*4de0*/  IMAD.X R145, R141, 0x1, R211, P6 ;  /* 0x000000018d917824 */ /* 0x000fe200030e06d3 */
[----:B------:R-:W-:Y:S02]  /*4df0*/  SEL R136, R136, RZ, !P0 ;  /* 0x000000ff88887207 */ /* 0x000fe40004000000 */
[----:B------:R-:W-:-:S02]  /*4e00*/  ISETP.GE.AND P6, PT, R45, R154, PT ;  /* 0x0000009a2d00720c */ /* 0x000fc40003fc6270 */
[----:B------:R-:W-:Y:S01]  /*4e10*/  SEL R132, R132, RZ, !P0 ;  /* 0x000000ff84847207 */ /* 0x000fe20004000000 */
[----:B------:R1:W-:Y:S01]  /*4e20*/  LDGSTS.E [R149+0x8], desc[UR14][R144.64], P1 ;  /* 0x0000800090957fae */ /* 0x0003e2000892184e */
[----:B------:R-:W-:Y:S02]  /*4e30*/  SEL R133, R133, RZ, !P0 ;  /* 0x000000ff85857207 */ /* 0x000fe40004000000 */
[----:B------:R-:W-:Y:S01]  /*4e40*/  ISETP.NE.U32.AND P4, PT, R136, RZ, PT ;  /* 0x000000ff8800720c */ /* 0x000fe20003f85070 */
[----:B------:R2:W-:Y:S01]  /*4e50*/  LDGSTS.E [R149+0x2000], desc[UR14][R134.64], P5 ;  /* 0x0200000086957fae */ /* 0x0005e2000a92184e */
[----:B------:R-:W-:Y:S02]  /*4e60*/  SEL R136, RZ, 0x4, P6 ;  /* 0x00000004ff887807 */ /* 0x000fe40003000000 */
[----:B------:R-:W-:Y:S02]  /*4e70*/  ISETP.NE.U32.AND P3, PT, R132, RZ, PT ;  /* 0x000000ff8400720c */ /* 0x000fe40003f65070 */
[----:B------:R-:W-:Y:S01]  /*4e80*/  ISETP.NE.U32.AND P1, PT, R133, RZ, PT ;  /* 0x000000ff8500720c */ /* 0x000fe20003f25070 */
[----:B------:R-:W-:Y:S01]  /*4e90*/  IMAD.WIDE R132, R115, 0x4, R140 ;  /* 0x0000000473847825 */ /* 0x000fe200078e028c */
[----:B------:R-:W-:-:S02]  /*4ea0*/  SEL R137, R136, RZ, !P0 ;  /* 0x000000ff88897207 */ /* 0x000fc40004000000 */
[----:B------:R-:W-:Y:S01]  /*4eb0*/  LEA R136, P6, R43, R140, 0x2 ;  /* 0x0000008c2b887211 */ /* 0x000fe200078c10ff */
[----:B-1----:R-:W-:Y:S01]  /*4ec0*/  IMAD.WIDE R144, R114, 0x4, R140 ;  /* 0x0000000472907825 */ /* 0x002fe200078e028c */
[----:B------:R-:W-:Y:S01]  /*4ed0*/  ISETP.GE.AND P5, PT, R79, R154, PT ;  /* 0x0000009a4f00720c */ /* 0x000fe20003fa6270 */
[----:B------:R1:W-:Y:S01]  /*4ee0*/  LDGSTS.E [R149+0x2008], desc[UR14][R132.64], P2 ;  /* 0x0200800084957fae */ /* 0x0003e2000912184e */
[----:B------:R-:W-:Y:S01]  /*4ef0*/  ISETP.NE.U32.AND P2, PT, R137, RZ, PT ;  /* 0x000000ff8900720c */ /* 0x000fe20003f45070 */
[----:B------:R-:W-:Y:S01]  /*4f00*/  IMAD.X R137, R141, 0x1, R209, P6 ;  /* 0x000000018d897824 */ /* 0x000fe200030e06d1 */
[----:B------:R-:W-:Y:S02]  /*4f10*/  SEL R139, RZ, 0x4, P5 ;  /* 0x00000004ff8b7807 */ /* 0x000fe40002800000 */
[----:B------:R-:W-:Y:S02]  /*4f20*/  IADD3 R138, P6, R48, R140, RZ ;  /* 0x0000008c308a7210 */ /* 0x000fe40007fde0ff */
[-C--:B------:R-:W-:Y:S01]  /*4f30*/  ISETP.GE.AND P5, PT, R81, R154.reuse, PT ;  /* 0x0000009a5100720c */ /* 0x080fe20003fa6270 */
[----:B------:R-:W-:Y:S01]  /*4f40*/  LDGSTS.E [R147], desc[UR14][R136.64], P4 ;  /* 0x0000000088937fae */ /* 0x000fe2000a12184e */
[----:B--2---:R-:W-:Y:S01]  /*4f50*/  SEL R134, R139, RZ, !P0 ;  /* 0x000000ff8b867207 */ /* 0x004fe20004000000 */
[----:B------:R-:W-:Y:S01]  /*4f60*/  IMAD.X R139, R141, 0x1, R88, P6 ;  /* 0x000000018d8b7824 */ /* 0x000fe200030e0658 */
[----:B------:R-:W-:-:S02]  /*4f70*/  ISETP.GE.AND P6, PT, R83, R154, PT ;  /* 0x0000009a5300720c */ /* 0x000fc40003fc6270 */
[----:B-1----:R-:W-:Y:S02]  /*4f80*/  SEL R132, RZ, 0x4, P5 ;  /* 0x00000004ff847807 */ /* 0x002fe40002800000 */
[----:B------:R-:W-:Y:S01]  /*4f90*/  SEL R133, RZ, 0x4, P6 ;  /* 0x00000004ff857807 */ /* 0x000fe20003000000 */
[----:B------:R1:W-:Y:S01]  /*4fa0*/  LDGSTS.E [R147+0x8], desc[UR14][R138.64], P3 ;  /* 0x000080008a937fae */ /* 0x0003e2000992184e */
[----:B------:R-:W-:Y:S02]  /*4fb0*/  SEL R132, R132, RZ, !P0 ;  /* 0x000000ff84847207 */ /* 0x000fe40004000000 */
[----:B------:R-:W-:Y:S01]  /*4fc0*/  ISETP.GE.AND P5, PT, R85, R154, PT ;  /* 0x0000009a5500720c */ /* 0x000fe20003fa6270 */
[----:B------:R-:W-:Y:S01]  /*4fd0*/  LDGSTS.E [R147+0x2000], desc[UR14][R144.64], P1 ;  /* 0x0200000090937fae */ /* 0x000fe2000892184e */
[----:B------:R-:W-:Y:S02]  /*4fe0*/  ISETP.NE.U32.AND P4, PT, R134, RZ, PT ;  /* 0x000000ff8600720c */ /* 0x000fe40003f85070 */
[----:B------:R-:W-:-:S02]  /*4ff0*/  IADD3 R134, P6, R59, R140, RZ ;  /* 0x0000008c3b867210 */ /* 0x000fc40007fde0ff */
[----:B------:R-:W-:Y:S02]  /*5000*/  SEL R133, R133, RZ, !P0 ;  /* 0x000000ff85857207 */ /* 0x000fe40004000000 */
[----:B------:R-:W-:Y:S01]  /*5010*/  ISETP.NE.U32.AND P3, PT, R132, RZ, PT ;  /* 0x000000ff8400720c */ /* 0x000fe20003f65070 */
[----:B------:R-:W-:Y:S01]  /*5020*/  IMAD.X R135, R141, 0x1, R98, P6 ;  /* 0x000000018d877824 */ /* 0x000fe200030e0662 */
[----:B------:R-:W-:Y:S01]  /*5030*/  SEL R132, RZ, 0x4, P5 ;  /* 0x00000004ff847807 */ /* 0x000fe20002800000 */
[----:B-1----:R-:W-:Y:S01]  /*5040*/  VIADD R139, R68, UR5 ;  /* 0x00000005448b7c36 */ /* 0x002fe20008000000 */
[----:B------:R-:W-:Y:S02]  /*5050*/  ISETP.NE.U32.AND P5, PT, R133, RZ, PT ;  /* 0x000000ff8500720c */ /* 0x000fe40003fa5070 */
[----:B------:R-:W-:Y:S01]  /*5060*/  SEL R133, R132, RZ, !P0 ;  /* 0x000000ff84857207 */ /* 0x000fe20004000000 */
[----:B------:R1:W-:Y:S01]  /*5070*/  LDGSTS.E [R147+0x2008], desc[UR14][R134.64], P2 ;  /* 0x0200800086937fae */ /* 0x0003e2000912184e */
[----:B------:R-:W-:-:S02]  /*5080*/  ISETP.GE.AND P6, PT, R87, R154, PT ;  /* 0x0000009a5700720c */ /* 0x000fc40003fc6270 */
[----:B------:R-:W-:Y:S02]  /*5090*/  IADD3 R132, P1, R54, R140, RZ ;  /* 0x0000008c36847210 */ /* 0x000fe40007f3e0ff */
[----:B------:R-:W-:Y:S02]  /*50a0*/  ISETP.NE.U32.AND P2, PT, R133, RZ, PT ;  /* 0x000000ff8500720c */ /* 0x000fe40003f45070 */
[----:B------:R-:W-:Y:S01]  /*50b0*/  SEL R137, RZ, 0x4, P6 ;  /* 0x00000004ff897807 */ /* 0x000fe20003000000 */
[----:B------:R-:W-:Y:S01]  /*50c0*/  IMAD.X R133, R141, 0x1, R90, P1 ;  /* 0x000000018d857824 */ /* 0x000fe200008e065a */
[----:B------:R-:W-:Y:S02]  /*50d0*/  ISETP.GE.AND P6, PT, R89, R154, PT ;  /* 0x0000009a5900720c */ /* 0x000fe40003fc6270 */
[----:B------:R-:W-:Y:S01]  /*50e0*/  IADD3 R136, P1, R56, R140, RZ ;  /* 0x0000008c38887210 */ /* 0x000fe20007f3e0ff */
[----:B-1----:R-:W-:Y:S01]  /*50f0*/  VIADD R147, R70, UR5 ;  /* 0x0000000546937c36 */ /* 0x002fe20008000000 */
[----:B------:R-:W-:Y:S01]  /*5100*/  SEL R138, R137, RZ, !P0 ;  /* 0x000000ff898a7207 */ /* 0x000fe20004000000 */
[----:B------:R1:W-:Y:S01]  /*5110*/  LDGSTS.E [R139], desc[UR14][R132.64], P4 ;  /* 0x00000000848b7fae */ /* 0x0003e2000a12184e */
[----:B------:R-:W-:Y:S01]  /*5120*/  SEL R134, RZ, 0x4, P6 ;  /* 0x00000004ff867807 */ /* 0x000fe20003000000 */
[----:B------:R-:W-:Y:S01]  /*5130*/  IMAD.X R137, R141, 0x1, R92, P1 ;  /* 0x000000018d897824 */ /* 0x000fe200008e065c */
[----:B------:R-:W-:Y:S01]  /*5140*/  ISETP.NE.U32.AND P1, PT, R138, RZ, PT ;  /* 0x000000ff8a00720c */ /* 0x000fe20003f25070 */
[----:B------:R-:W-:Y:S01]  /*5150*/  ULEA UR5, UR12, UR7, 0xd ;  /* 0x000000070c057291 */ /* 0x000fe2000f8e683f */
[----:B------:R-:W-:Y:S01]  /*5160*/  SEL R138, R134, RZ, !P0 ;  /* 0x000000ff868a7207 */ /* 0x000fe20004000000 */
[----:B------:R-:W-:Y:S01]  /*5170*/  IMAD.WIDE R134, R113, 0x4, R140 ;  /* 0x0000000471867825 */ /* 0x000fe200078e028c */
[----:B------:R-:W-:Y:S01]  /*5180*/  ISETP.GE.AND P6, PT, R93, R154, PT ;  /* 0x0000009a5d00720c */ /* 0x000fe20003fc6270 */
[----:B------:R2:W-:Y:S01]  /*5190*/  LDGSTS.E [R139+0x8], desc[UR14][R136.64], P3 ;  /* 0x00008000888b7fae */ /* 0x0005e2000992184e */
[----:B------:R-:W-:-:S02]  /*51a0*/  ISETP.NE.U32.AND P3, PT, R138, RZ, PT ;  /* 0x000000ff8a00720c */ /* 0x000fc40003f65070 */
[----:B------:R-:W-:Y:S01]  /*51b0*/  SEL R138, RZ, 0x4, P6 ;  /* 0x00000004ff8a7807 */ /* 0x000fe20003000000 */
[----:B------:R3:W-:Y:S01]  /*51c0*/  LDGSTS.E [R139+0x2000], desc[UR14][R134.64], P5 ;  /* 0x02000000868b7fae */ /* 0x0007e2000a92184e */
[----:B-1----:R-:W-:Y:S01]  /*51d0*/  IMAD.WIDE R132, R112, 0x4, R140 ;  /* 0x0000000470847825 */ /* 0x002fe200078e028c */
[-C--:B------:R-:W-:Y:S02]  /*51e0*/  ISETP.GE.AND P5, PT, R95, R154.reuse, PT ;  /* 0x0000009a5f00720c */ /* 0x080fe40003fa6270 */
[----:B------:R-:W-:Y:S02]  /*51f0*/  SEL R138, R138, RZ, !P0 ;  /* 0x000000ff8a8a7207 */ /* 0x000fe40004000000 */
[----:B------:R-:W-:Y:S01]  /*5200*/  ISETP.GE.AND P4, PT, R91, R154, PT ;  /* 0x0000009a5b00720c */ /* 0x000fe20003f86270 */
[----:B------:R1:W-:Y:S01]  /*5210*/  LDGSTS.E [R139+0x2008], desc[UR14][R132.64], P2 ;  /* 0x02008000848b7fae */ /* 0x0003e2000912184e */
[----:B--2---:R-:W-:Y:S02]  /*5220*/  SEL R137, RZ, 0x4, P5 ;  /* 0x00000004ff897807 */ /* 0x004fe40002800000 */
[----:B------:R-:W-:-:S02]  /*5230*/  IADD3 R136, P2, R58, R140, RZ ;  /* 0x0000008c3a887210 */ /* 0x000fc40007f5e0ff */
[----:B------:R-:W-:Y:S01]  /*5240*/  ISETP.NE.U32.AND P5, PT, R138, RZ, PT ;  /* 0x000000ff8a00720c */ /* 0x000fe20003fa5070 */
[----:B---3--:R-:W-:Y:S01]  /*5250*/  IMAD.WIDE R134, R124, 0x4, R140 ;  /* 0x000000047c867825 */ /* 0x008fe200078e028c */
[----:B------:R-:W-:Y:S02]  /*5260*/  SEL R144, RZ, 0x4, P4 ;  /* 0x00000004ff907807 */ /* 0x000fe40002000000 */
[----:B------:R-:W-:Y:S01]  /*5270*/  SEL R138, R137, RZ, !P0 ;  /* 0x000000ff898a7207 */ /* 0x000fe20004000000 */
[----:B------:R-:W-:Y:S01]  /*5280*/  IMAD.X R137, R141, 0x1, R94, P2 ;  /* 0x000000018d897824 */ /* 0x000fe200010e065e */
[----:B------:R-:W-:Y:S02]  /*5290*/  ISETP.GE.AND P6, PT, R97, R154, PT ;  /* 0x0000009a6100720c */ /* 0x000fe40003fc6270 */
[----:B------:R-:W-:Y:S02]  /*52a0*/  SEL R144, R144, RZ, !P0 ;  /* 0x000000ff90907207 */ /* 0x000fe40004000000 */
[----:B------:R-:W-:Y:S01]  /*52b0*/  ISETP.NE.U32.AND P2, PT, R138, RZ, PT ;  /* 0x000000ff8a00720c */ /* 0x000fe20003f45070 */
[----:B------:R2:W-:Y:S01]  /*52c0*/  LDGSTS.E [R147], desc[UR14][R136.64], P1 ;  /* 0x0000000088937fae */ /* 0x0005e2000892184e */
[----:B------:R-:W-:-:S02]  /*52d0*/  SEL R138, RZ, 0x4, P6 ;  /* 0x00000004ff8a7807 */ /* 0x000fc40003000000 */
[----:B------:R-:W-:Y:S01]  /*52e0*/  ISETP.NE.U32.AND P4, PT, R144, RZ, PT ;  /* 0x000000ff9000720c */ /* 0x000fe20003f85070 */
[----:B------:R3:W-:Y:S01]  /*52f0*/  LDGSTS.E [R147+0x8], desc[UR14][R134.64], P3 ;  /* 0x0000800086937fae */ /* 0x0007e2000992184e */
[----:B-1----:R-:W-:Y:S01]  /*5300*/  SEL R132, R138, RZ, !P0 ;  /* 0x000000ff8a847207 */ /* 0x002fe20004000000 */
[--C-:B------:R-:W-:Y:S01]  /*5310*/  IMAD.WIDE R138, R111, 0x4, R140.reuse ;  /* 0x000000046f8a7825 */ /* 0x100fe200078e028c */
[-C--:B------:R-:W-:Y:S02]  /*5320*/  ISETP.GE.AND P6, PT, R99, R154.reuse, PT ;  /* 0x0000009a6300720c */ /* 0x080fe40003fc6270 */
[-C--:B------:R-:W-:Y:S01]  /*5330*/  ISETP.GE.AND P3, PT, R101, R154.reuse, PT ;  /* 0x0000009a6500720c */ /* 0x080fe20003f66270 */
[--C-:B------:R-:W-:Y:S01]  /*5340*/  IMAD.WIDE R144, R108, 0x4, R140.reuse ;  /* 0x000000046c907825 */ /* 0x100fe200078e028c */
[----:B------:R-:W-:Y:S02]  /*5350*/  ISETP.NE.U32.AND P1, PT, R132, RZ, PT ;  /* 0x000000ff8400720c */ /* 0x000fe40003f25070 */
[----:B------:R-:W-:Y:S01]  /*5360*/  SEL R132, RZ, 0x4, P6 ;  /* 0x00000004ff847807 */ /* 0x000fe20003000000 */
[----:B--2---:R-:W-:Y:S01]  /*5370*/  IMAD.WIDE R136, R123, 0x4, R140 ;  /* 0x000000047b887825 */ /* 0x004fe200078e028c */
[----:B------:R-:W-:Y:S01]  /*5380*/  SEL R133, RZ, 0x4, P3 ;  /* 0x00000004ff857807 */ /* 0x000fe20001800000 */
[----:B------:R1:W-:Y:S01]  /*5390*/  LDGSTS.E [R147+0x2000], desc[UR14][R138.64], P4 ;  /* 0x020000008a937fae */ /* 0x0003e2000a12184e */
[----:B------:R-:W-:-:S02]  /*53a0*/  ISETP.GE.AND P6, PT, R103, R154, PT ;  /* 0x0000009a6700720c */ /* 0x000fc40003fc6270 */
[----:B------:R-:W-:Y:S02]  /*53b0*/  SEL R132, R132, RZ, !P0 ;  /* 0x000000ff84847207 */ /* 0x000fe40004000000 */
[----:B------:R-:W-:Y:S02]  /*53c0*/  SEL R133, R133, RZ, !P0 ;  /* 0x000000ff85857207 */ /* 0x000fe40004000000 */
[----:B---3--:R-:W-:Y:S02]  /*53d0*/  SEL R134, RZ, 0x4, P6 ;  /* 0x00000004ff867807 */ /* 0x008fe40003000000 */
[----:B------:R-:W-:Y:S02]  /*53e0*/  ISETP.GE.AND P6, PT, R51, R154, PT ;  /* 0x0000009a3300720c */ /* 0x000fe40003fc6270 */
[----:B------:R-:W-:Y:S01]  /*53f0*/  ISETP.NE.U32.AND P4, PT, R132, RZ, PT ;  /* 0x000000ff8400720c */ /* 0x000fe20003f85070 */
[----:B-1----:R-:W-:Y:S01]  /*5400*/  IMAD.WIDE R138, R122, 0x4, R140 ;  /* 0x000000047a8a7825 */ /* 0x002fe200078e028c */
[----:B------:R-:W-:-:S02]  /*5410*/  ISETP.NE.U32.AND P3, PT, R133, RZ, PT ;  /* 0x000000ff8500720c */ /* 0x000fc40003f65070 */
[----:B------:R-:W-:Y:S01]  /*5420*/  SEL R135, RZ, 0x4, P6 ;  /* 0x00000004ff877807 */ /* 0x000fe20003000000 */
[----:B------:R-:W-:Y:S01]  /*5430*/  IMAD.WIDE R132, R110, 0x4, R140 ;  /* 0x000000046e847825 */ /* 0x000fe200078e028c */
[----:B------:R-:W-:Y:S02]  /*5440*/  SEL R134, R134, RZ, !P0 ;  /* 0x000000ff86867207 */ /* 0x000fe40004000000 */
[----:B------:R-:W-:Y:S02]  /*5450*/  SEL R135, R135, RZ, !P0 ;  /* 0x000000ff87877207 */ /* 0x000fe40004000000 */
[----:B------:R1:W-:Y:S01]  /*5460*/  LDGSTS.E [R147+0x2008], desc[UR14][R132.64], P5 ;  /* 0x0200800084937fae */ /* 0x0003e2000a92184e */
[----:B------:R-:W-:Y:S02]  /*5470*/  ISETP.NE.U32.AND P6, PT, R134, RZ, PT ;  /* 0x000000ff8600720c */ /* 0x000fe40003fc5070 */
[----:B------:R-:W-:Y:S01]  /*5480*/  ISETP.NE.U32.AND P5, PT, R135, RZ, PT ;  /* 0x000000ff8700720c */ /* 0x000fe20003fa5070 */
[----:B------:R-:W-:Y:S01]  /*5490*/  LDGSTS.E [R223], desc[UR14][R136.64], P2 ;  /* 0x0000000088df7fae */ /* 0x000fe2000912184e */
[----:B------:R-:W-:-:S03]  /*54a0*/  ISETP.GE.AND P2, PT, R105, R154, PT ;  /* 0x0000009a6900720c */ /* 0x000fc60003f46270 */
[----:B------:R2:W-:Y:S01]  /*54b0*/  LDGSTS.E [R223+0x8], desc[UR14][R138.64], P1 ;  /* 0x000080008adf7fae */ /* 0x0005e2000892184e */
[----:B------:R-:W-:Y:S02]  /*54c0*/  ISETP.GE.AND P1, PT, R53, R154, PT ;  /* 0x0000009a3500720c */ /* 0x000fe40003f26270 */
[----:B------:R-:W-:Y:S01]  /*54d0*/  SEL R135, RZ, 0x4, P2 ;  /* 0x00000004ff877807 */ /* 0x000fe20001000000 */
[----:B------:R3:W-:Y:S01]  /*54e0*/  LDGSTS.E [R223+0x2000], desc[UR14][R144.64], P4 ;  /* 0x0200000090df7fae */ /* 0x0007e2000a12184e */
[----:B------:R-:W-:Y:S02]  /*54f0*/  SEL R146, RZ, 0x4, P1 ;  /* 0x00000004ff927807 */ /* 0x000fe40000800000 */
[-C--:B------:R-:W-:Y:S02]  /*5500*/  IADD3 R134, P1, R50, R140.reuse, RZ ;  /* 0x0000008c32867210 */ /* 0x080fe40007f3e0ff */
[----:B-1----:R-:W-:Y:S02]  /*5510*/  SEL R133, R135, RZ, !P0 ;  /* 0x000000ff87857207 */ /* 0x002fe40004000000 */
[----:B------:R-:W-:Y:S01]  /*5520*/  IADD3 R132, P4, R60, R140, RZ ;  /* 0x0000008c3c847210 */ /* 0x000fe20007f9e0ff */
[----:B------:R-:W-:Y:S01]  /*5530*/  IMAD.X R135, R141, 0x1, R96, P1 ;  /* 0x000000018d877824 */ /* 0x000fe200008e0660 */
[----:B------:R-:W-:Y:S01]  /*5540*/  ISETP.GE.AND P2, PT, R5, R154, PT ;  /* 0x0000009a0500720c */ /* 0x000fe20003f46270 */
[----:B--2---:R-:W-:Y:S01]  /*5550*/  IMAD.WIDE R138, R106, 0x4, R140 ;  /* 0x000000046a8a7825 */ /* 0x004fe200078e028c */
[----:B------:R-:W-:-:S02]  /*5560*/  ISETP.NE.U32.AND P1, PT, R133, RZ, PT ;  /* 0x000000ff8500720c */ /* 0x000fc40003f25070 */
[----:B------:R-:W-:Y:S01]  /*5570*/  SEL R136, RZ, 0x4, P2 ;  /* 0x00000004ff887807 */ /* 0x000fe20001000000 */
[----:B------:R-:W-:Y:S01]  /*5580*/  IMAD.X R133, R141, 0x1, R100, P4 ;  /* 0x000000018d857824 */ /* 0x000fe200020e0664 */
[----:B------:R-:W-:Y:S01]  /*5590*/  LEA R156, P4, R78, R140, 0x2 ;  /* 0x0000008c4e9c7211 */ /* 0x000fe200078810ff */
[----:B------:R1:W-:Y:S01]  /*55a0*/  LDGSTS.E [R223+0x2008], desc[UR14][R138.64], P3 ;  /* 0x020080008adf7fae */ /* 0x0003e2000992184e */
[----:B---3--:R-:W-:Y:S01]  /*55b0*/  SEL R144, R136, RZ, !P0 ;  /* 0x000000ff88907207 */ /* 0x008fe20004000000 */
[----:B------:R-:W-:Y:S01]  /*55c0*/  IMAD.WIDE R136, R121, 0x4, R140 ;  /* 0x0000000479887825 */ /* 0x000fe200078e028c */
[----:B------:R-:W-:Y:S02]  /*55d0*/  SEL R146, R146, RZ, !P0 ;  /* 0x000000ff92927207 */ /* 0x000fe40004000000 */
[----:B------:R-:W-:Y:S01]  /*55e0*/  ISETP.NE.U32.AND P0, PT, R144, RZ, PT ;  /* 0x000000ff9000720c */ /* 0x000fe20003f05070 */
[----:B------:R-:W-:Y:S01]  /*55f0*/  IMAD.X R227, R141, 0x1, R207, P4 ;  /* 0x000000018de37824 */ /* 0x000fe200020e06cf */
[----:B------:R2:W-:Y:S01]  /*5600*/  LDGSTS.E [R225], desc[UR14][R136.64], P6 ;  /* 0x0000000088e17fae */ /* 0x0005e2000b12184e */
[----:B------:R-:W-:Y:S01]  /*5610*/  IMAD.WIDE R140, R104, 0x4, R140 ;  /* 0x00000004688c7825 */ /* 0x000fe200078e028c */
[----:B------:R-:W-:-:S02]  /*5620*/  ISETP.NE.U32.AND P2, PT, R146, RZ, PT ;  /* 0x000000ff9200720c */ /* 0x000fc40003f45070 */
[----:B------:R-:W-:Y:S01]  /*5630*/  LDGSTS.E [R225+0x8], desc[UR14][R134.64], P5 ;  /* 0x0000800086e17fae */ /* 0x000fe2000a92184e */
[----:B------:R-:W-:Y:S01]  /*5640*/  IADD3 R150, P3, R52, R155, RZ ;  /* 0x0000009b34967210 */ /* 0x000fe20007f7e0ff */
[----:B-1----:R-:W-:Y:S02]  /*5650*/  VIADD R223, R76, UR5 ;  /* 0x000000054cdf7c36 */ /* 0x002fe40008000000 */
[----:B------:R-:W-:Y:S01]  /*5660*/  LDGSTS.E [R225+0x2000], desc[UR14][R140.64], P1 ;  /* 0x020000008ce17fae */ /* 0x000fe2000892184e */
[C---:B------:R-:W-:Y:S01]  /*5670*/  IADD3 R144, P1, R52.reuse, R187, RZ ;  /* 0x000000bb34907210 */ /* 0x040fe20007f3e0ff */
[--C-:B------:R-:W-:Y:S01]  /*5680*/  IMAD.X R151, R189, 0x1, R102.reuse, P3 ;  /* 0x00000001bd977824 */ /* 0x100fe200018e0666 */
[----:B------:R-:W-:Y:S01]  /*5690*/  IADD3 R138, P3, R52, R157, RZ ;  /* 0x0000009d348a7210 */ /* 0x000fe20007f7e0ff */
[----:B------:R-:W-:Y:S01]  /*56a0*/  VIADD R154, R154, 0xffffffc0 ;  /* 0xffffffc09a9a7836 */ /* 0x000fe20000000000 */
[----:B------:R-:W-:Y:S01]  /*56b0*/  IADD3 R157, P5, R157, R142, RZ ;  /* 0x0000008e9d9d7210 */ /* 0x000fe20007fbe0ff */
[--C-:B------:R-:W-:Y:S01]  /*56c0*/  IMAD.X R145, R205, 0x1, R102.reuse, P1 ;  /* 0x00000001cd917824 */ /* 0x100fe200008e0666 */
[C---:B------:R-:W-:Y:S01]  /*56d0*/  IADD3 R146, P1, R52.reuse, R129, RZ ;  /* 0x0000008134927210 */ /* 0x040fe20007f3e0ff */
[----:B------:R1:W-:Y:S01]  /*56e0*/  LDGSTS.E [R225+0x2008], desc[UR14][R132.64], P2 ;  /* 0x0200800084e17fae */ /* 0x0003e2000912184e */
[----:B------:R-:W-:Y:S01]  /*56f0*/  IADD3 R148, P2, R52, R171, RZ ;  /* 0x000000ab34947210 */ /* 0x000fe20007f5e0ff */
[----:B------:R-:W-:-:S02]  /*5700*/  IMAD.X R139, R185, 0x1, R102, P3 ;  /* 0x00000001b98b7824 */ /* 0x000fc400018e0666 */
[--C-:B------:R-:W-:Y:S01]  /*5710*/  IMAD.X R147, R173, 0x1, R102.reuse, P1 ;  /* 0x00000001ad937824 */ /* 0x100fe200008e0666 */
[----:B------:R-:W0:Y:S01]  /*5720*/  LDGDEPBAR ;  /* 0x00000000000079af */ /* 0x000e220000000000 */
[----:B------:R-:W-:Y:S01]  /*5730*/  IMAD.X R149, R195, 0x1, R102, P2 ;  /* 0x00000001c3957824 */ /* 0x000fe200010e0666 */
[C---:B--2---:R-:W-:Y:S01]  /*5740*/  IADD3 R136, P2, R52.reuse, R167, RZ ;  /* 0x000000a734887210 */ /* 0x044fe20007f5e0ff */
[----:B------:R-:W-:Y:S01]  /*5750*/  IMAD.X R185, R185, 0x1, R128, P5 ;  /* 0x00000001b9b97824 */ /* 0x000fe200028e0680 */
[----:B------:R-:W-:Y:S01]  /*5760*/  LDGSTS.E [R223+0xc000], desc[UR14][R144.64], P0 ;  /* 0x0c00000090df7fae */ /* 0x000fe2000812184e */
[----:B-1----:R-:W-:Y:S01]  /*5770*/  IADD3 R132, P1, R52, R183, RZ ;  /* 0x000000b734847210 */ /* 0x002fe20007f3e0ff */
[----:B------:R-:W-:Y:S02]  /*5780*/  VIADD R225, R80, UR5 ;  /* 0x0000000550e17c36 */ /* 0x000fe40008000000 */
[----:B------:R1:W-:Y:S01]  /*5790*/  LDGSTS.E [R223+0xc400], desc[UR14][R148.64], P0 ;  /* 0x0c40000094df7fae */ /* 0x0003e2000812184e */
[----:B------:R-:W-:-:S02]  /*57a0*/  IMAD.X R137, R191, 0x1, R102, P2 ;  /* 0x00000001bf897824 */ /* 0x000fc400010e0666 */
[--C-:B------:R-:W-:Y:S01]  /*57b0*/  IMAD.X R133, R203, 0x1, R102.reuse, P1 ;  /* 0x00000001cb857824 */ /* 0x100fe200008e0666 */
[C---:B------:R-:W-:Y:S01]  /*57c0*/  IADD3 R134, P1, R52.reuse, R127, RZ ;  /* 0x0000007f34867210 */ /* 0x040fe20007f3e0ff */
[----:B------:R2:W-:Y:S04]  /*57d0*/  LDGSTS.E [R223+0xc800], desc[UR14][R150.64], P0 ;  /* 0x0c80000096df7fae */ /* 0x0005e8000812184e */
[--C-:B------:R-:W-:Y:S01]  /*57e0*/  IMAD.X R135, R169, 0x1, R102.reuse, P1 ;  /* 0x00000001a9877824 */ /* 0x100fe200008e0666 */
[C---:B------:R-:W-:Y:S01]  /*57f0*/  IADD3 R140, P1, R52.reuse, R179, RZ ;  /* 0x000000b3348c7210 */ /* 0x040fe20007f3e0ff */
[----:B------:R3:W-:Y:S01]  /*5800*/  LDGSTS.E [R223+0xcc00], desc[UR14][R146.64], P0 ;  /* 0x0cc0000092df7fae */ /* 0x0007e2000812184e */
[C---:B-1----:R-:W-:Y:S02]  /*5810*/  IADD3 R148, P3, R52.reuse, R153, RZ ;  /* 0x0000009934947210 */ /* 0x042fe40007f7e0ff */
[-C--:B------:R-:W-:Y:S01]  /*5820*/  IADD3 R153, P6, R153, R142.reuse, RZ ;  /* 0x0000008e99997210 */ /* 0x080fe20007fde0ff */
[--C-:B------:R-:W-:Y:S01]  /*5830*/  IMAD.X R141, R201, 0x1, R102.reuse, P1 ;  /* 0x00000001c98d7824 */ /* 0x100fe200008e0666 */
[----:B------:R-:W-:Y:S01]  /*5840*/  IADD3 R144, P1, R52, R125, RZ ;  /* 0x0000007d34907210 */ /* 0x000fe20007f3e0ff */
[----:B------:R1:W-:Y:S01]  /*5850*/  LDGSTS.E [R225+0xc100], desc[UR14][R132.64], P0 ;  /* 0x0c10000084e17fae */ /* 0x0003e2000812184e */
[----:B--2---:R-:W-:Y:S01]  /*5860*/  VIADD R151, R82, UR5 ;  /* 0x0000000552977c36 */ /* 0x004fe20008000000 */
[----:B------:R-:W-:Y:S01]  /*5870*/  IADD3 R179, P5, R179, R142, RZ ;  /* 0x0000008eb3b37210 */ /* 0x000fe20007fbe0ff */
[--C-:B------:R-:W-:Y:S01]  /*5880*/  IMAD.X R149, R181, 0x1, R102.reuse, P3 ;  /* 0x00000001b5957824 */ /* 0x100fe200018e0666 */
[----:B------:R2:W-:Y:S01]  /*5890*/  LDGSTS.E [R225+0xc500], desc[UR14][R136.64], P0 ;  /* 0x0c50000088e17fae */ /* 0x0005e2000812184e */
[----:B------:R-:W-:Y:S01]  /*58a0*/  IMAD.X R145, R165, 0x1, R102, P1 ;  /* 0x00000001a5917824 */ /* 0x000fe200008e0666 */
[----:B---3--:R-:W-:Y:S01]  /*58b0*/  IADD3 R146, P2, R52, R163, RZ ;  /* 0x000000a334927210 */ /* 0x008fe20007f5e0ff */
[----:B------:R-:W-:Y:S01]  /*58c0*/  VIADD R223, R84, UR5 ;  /* 0x0000000554df7c36 */ /* 0x000fe20008000000 */
[----:B------:R3:W-:Y:S01]  /*58d0*/  LDGSTS.E [R225+0xc900], desc[UR14][R138.64], P0 ;  /* 0x0c9000008ae17fae */ /* 0x0007e2000812184e */
[----:B------:R-:W-:-:S02]  /*58e0*/  IMAD.X R181, R181, 0x1, R128, P6 ;  /* 0x00000001b5b57824 */ /* 0x000fc400030e0680 */
[----:B------:R-:W-:Y:S01]  /*58f0*/  IMAD.X R147, R197, 0x1, R102, P2 ;  /* 0x00000001c5937824 */ /* 0x000fe200010e0666 */
[C---:B-1----:R-:W-:Y:S01]  /*5900*/  IADD3 R132, P1, R52.reuse, R175, RZ ;  /* 0x000000af34847210 */ /* 0x042fe20007f3e0ff */
[----:B------:R1:W-:Y:S01]  /*5910*/  LDGSTS.E [R225+0xcd00], desc[UR14][R134.64], P0 ;  /* 0x0cd0000086e17fae */ /* 0x0003e2000812184e */
[-C--:B------:R-:W-:Y:S01]  /*5920*/  IADD3 R175, P6, R175, R142.reuse, RZ ;  /* 0x0000008eafaf7210 */ /* 0x080fe20007fde0ff */
[----:B------:R-:W-:Y:S01]  /*5930*/  IMAD.X R201, R201, 0x1, R128, P5 ;  /* 0x00000001c9c97824 */ /* 0x000fe200028e0680 */
[C---:B--2---:R-:W-:Y:S01]  /*5940*/  IADD3 R136, P3, R52.reuse, R143, RZ ;  /* 0x0000008f34887210 */ /* 0x044fe20007f7e0ff */
[----:B------:R-:W-:Y:S01]  /*5950*/  IMAD.X R133, R199, 0x1, R102, P1 ;  /* 0x00000001c7857824 */ /* 0x000fe200008e0666 */
[----:B------:R2:W-:Y:S01]  /*5960*/  LDGSTS.E [R151+0xc200], desc[UR14][R140.64], P0 ;  /* 0x0c2000008c977fae */ /* 0x0005e2000812184e */
[-C--:B------:R-:W-:Y:S01]  /*5970*/  IADD3 R143, P4, R143, R142.reuse, RZ ;  /* 0x0000008e8f8f7210 */ /* 0x080fe20007f9e0ff */
[----:B------:R-:W-:Y:S01]  /*5980*/  IMAD.X R199, R199, 0x1, R128, P6 ;  /* 0x00000001c7c77824 */ /* 0x000fe200030e0680 */
[C---:B---3--:R-:W-:Y:S01]  /*5990*/  IADD3 R138, P1, R52.reuse, R109, RZ ;  /* 0x0000006d348a7210 */ /* 0x048fe20007f3e0ff */
[----:B------:R2:W-:Y:S01]  /*59a0*/  LDGSTS.E [R151+0xc600], desc[UR14][R146.64], P0 ;  /* 0x0c60000092977fae */ /* 0x0005e2000812184e */
[----:B------:R-:W-:Y:S01]  /*59b0*/  IMAD.X R137, R177, 0x1, R102, P3 ;  /* 0x00000001b1897824 */ /* 0x000fe200018e0666 */
[-C--:B------:R-:W-:Y:S01]  /*59c0*/  IADD3 R109, P3, R109, R142.reuse, RZ ;  /* 0x0000008e6d6d7210 */ /* 0x080fe20007f7e0ff */
[----:B------:R-:W-:Y:S01]  /*59d0*/  IMAD.X R177, R177, 0x1, R128, P4 ;  /* 0x00000001b1b17824 */ /* 0x000fe200020e0680 */
[----:B-1----:R-:W-:Y:S01]  /*59e0*/  IADD3 R134, P2, R52, R159, RZ ;  /* 0x0000009f34867210 */ /* 0x002fe20007f5e0ff */
[----:B------:R-:W-:Y:S01]  /*59f0*/  IMAD.X R139, R161, 0x1, R102, P1 ;  /* 0x00000001a18b7824 */ /* 0x000fe200008e0666 */
[-C--:B------:R-:W-:Y:S01]  /*5a00*/  IADD3 R127, P1, R127, R142.reuse, RZ ;  /* 0x0000008e7f7f7210 */ /* 0x080fe20007f3e0ff */
[----:B------:R2:W-:Y:S01]  /*5a10*/  LDGSTS.E [R151+0xca00], desc[UR14][R148.64], P0 ;  /* 0x0ca0000094977fae */ /* 0x0005e2000812184e */
[----:B------:R-:W-:Y:S01]  /*5a20*/  IMAD.X R161, R161, 0x1, R128, P3 ;  /* 0x00000001a1a17824 */ /* 0x000fe200018e0680 */
[-C--:B------:R-:W-:Y:S01]  /*5a30*/  IADD3 R155, P3, R155, R142.reuse, RZ ;  /* 0x0000008e9b9b7210 */ /* 0x080fe20007f7e0ff */
[----:B------:R-:W-:Y:S01]  /*5a40*/  IMAD.X R135, R193, 0x1, R102, P2 ;  /* 0x00000001c1877824 */ /* 0x000fe200010e0666 */
[-C--:B------:R-:W-:Y:S01]  /*5a50*/  IADD3 R125, P2, R125, R142.reuse, RZ ;  /* 0x0000008e7d7d7210 */ /* 0x080fe20007f5e0ff */
[--C-:B------:R-:W-:Y:S01]  /*5a60*/  IMAD.X R169, R169, 0x1, R128.reuse, P1 ;  /* 0x00000001a9a97824 */ /* 0x100fe200008e0680 */
[-C--:B------:R-:W-:Y:S01]  /*5a70*/  IADD3 R163, P1, R163, R142.reuse, RZ ;  /* 0x0000008ea3a37210 */ /* 0x080fe20007f3e0ff */
[----:B------:R2:W-:Y:S01]  /*5a80*/  LDGSTS.E [R151+0xce00], desc[UR14][R144.64], P0 ;  /* 0x0ce0000090977fae */ /* 0x0005e2000812184e */
[--C-:B------:R-:W-:Y:S01]  /*5a90*/  IMAD.X R189, R189, 0x1, R128.reuse, P3 ;  /* 0x00000001bdbd7824 */ /* 0x100fe200018e0680 */
[-C--:B------:R-:W-:Y:S01]  /*5aa0*/  IADD3 R171, P4, R171, R142.reuse, RZ ;  /* 0x0000008eabab7210 */ /* 0x080fe20007f9e0ff */
[--C-:B------:R-:W-:Y:S01]  /*5ab0*/  IMAD.X R165, R165, 0x1, R128.reuse, P2 ;  /* 0x00000001a5a57824 */ /* 0x100fe200010e0680 */
[----:B------:R2:W-:Y:S01]  /*5ac0*/  LDGSTS.E [R223+0xc300], desc[UR14][R132.64], P0 ;  /* 0x0c30000084df7fae */ /* 0x0005e2000812184e */
[--C-:B------:R-:W-:Y:S01]  /*5ad0*/  IMAD.X R197, R197, 0x1, R128.reuse, P1 ;  /* 0x00000001c5c57824 */ /* 0x100fe200008e0680 */
[----:B------:R-:W-:Y:S01]  /*5ae0*/  ISETP.NE.U32.AND P1, PT, R152, UR4, PT ;  /* 0x0000000498007c0c */ /* 0x000fe2000bf25070 */
[----:B------:R-:W-:Y:S01]  /*5af0*/  IMAD.X R195, R195, 0x1, R128, P4 ;  /* 0x00000001c3c37824 */ /* 0x000fe200020e0680 */
[----:B------:R2:W-:Y:S01]  /*5b00*/  LDGSTS.E [R223+0xc700], desc[UR14][R134.64], P0 ;  /* 0x0c70000086df7fae */ /* 0x0005e2000812184e */
[----:B------:R-:W-:-:S02]  /*5b10*/  IADD3 R159, P2, R159, R142, RZ ;  /* 0x0000008e9f9f7210 */ /* 0x000fc40007f5e0ff */
[-C--:B------:R-:W-:Y:S01]  /*5b20*/  IADD3 R183, P3, R183, R142.reuse, RZ ;  /* 0x0000008eb7b77210 */ /* 0x080fe20007f7e0ff */
[----:B------:R2:W-:Y:S02]  /*5b30*/  LDGSTS.E [R223+0xcb00], desc[UR14][R136.64], P0 ;  /* 0x0cb0000088df7fae */ /* 0x0005e4000812184e */
[--C-:B------:R-:W-:Y:S01]  /*5b40*/  IMAD.X R193, R193, 0x1, R128.reuse, P2 ;  /* 0x00000001c1c17824 */ /* 0x100fe200010e0680 */
[-C--:B------:R-:W-:Y:S01]  /*5b50*/  IADD3 R187, P2, R187, R142.reuse, RZ ;  /* 0x0000008ebbbb7210 */ /* 0x080fe20007f5e0ff */
[----:B------:R2:W-:Y:S01]  /*5b60*/  LDGSTS.E [R223+0xcf00], desc[UR14][R138.64], P0 ;  /* 0x0cf000008adf7fae */ /* 0x0005e2000812184e */
[----:B------:R-:W-:Y:S01]  /*5b70*/  IADD3 R129, P0, R129, R142, RZ ;  /* 0x0000008e81817210 */ /* 0x000fe20007f1e0ff */
[--C-:B------:R-:W-:Y:S02]  /*5b80*/  IMAD.X R203, R203, 0x1, R128.reuse, P3 ;  /* 0x00000001cbcb7824 */ /* 0x100fe400018e0680 */
[----:B------:R-:W0:Y:S01]  /*5b90*/  LDGDEPBAR ;  /* 0x00000000000079af */ /* 0x000e220000000000 */
[----:B------:R-:W-:-:S02]  /*5ba0*/  IMAD.X R205, R205, 0x1, R128, P2 ;  /* 0x00000001cdcd7824 */ /* 0x000fc400010e0680 */
[----:B------:R-:W-:Y:S01]  /*5bb0*/  IMAD.X R173, R173, 0x1, R128, P0 ;  /* 0x00000001adad7824 */ /* 0x000fe200000e0680 */
[----:B------:R-:W-:-:S05]  /*5bc0*/  IADD3 R167, P0, R167, R142, RZ ;  /* 0x0000008ea7a77210 */ /* 0x000fca0007f1e0ff */
[----:B------:R-:W-:Y:S01]  /*5bd0*/  IMAD.X R191, R191, 0x1, R128, P0 ;  /* 0x00000001bfbf7824 */ /* 0x000fe200000e0680 */
[----:B--2---:R-:W-:Y:S07]  /*5be0*/  @P1 BRA `(.L_x_1) ;  /* 0xffffffe800501947 */ /* 0x004fee000383ffff */
.L_x_0:
[----:B------:R-:W-:Y:S02]  /*5bf0*/  WARPGROUP.DEPBAR.LE gsb0, 0x0 ;  /* 0x00008000000079c5 */ /* 0x000fe40000010000 */
[----:B------:R-:W-:-:S04]  /*5c00*/  DEPBAR.LE SB0, 0x0 ;  /* 0x000080000000791a */ /* 0x000fc80000000000 */
[----:B------:R-:W-:Y:S01]  /*5c10*/  LOP3.LUT R3, R9, 0x70, RZ, 0xc0, !PT ;  /* 0x0000007009037812 */ /* 0x000fe200078ec0ff */
[----:B------:R-:W1:Y:S01]  /*5c20*/  LDC R23, c[0x0][0x248] ;  /* 0x00009200ff177b82 */ /* 0x000e620000000800 */
[----:B------:R-:W-:Y:S01]  /*5c30*/  IADD3 R86, R107, UR7, R86 ;  /* 0x000000076b567c10 */ /* 0x000fe2000fffe056 */
[----:B------:R-:W-:Y:S01]  /*5c40*/  ULDC UR4, c[0x0][0x244] ;  /* 0x0000910000047ab9 */ /* 0x000fe20000000800 */
[----:B------:R-:W-:-:S05]  /*5c50*/  LOP3.LUT R13, R9, 0x7f0, RZ, 0xc0, !PT ;  /* 0x000007f0090d7812 */ /* 0x000fca00078ec0ff */
[----:B------:R-:W-:Y:S01]  /*5c60*/  BAR.SYNC.DEFER_BLOCKING 0x0 ;  /* 0x0000000000007b1d */ /* 0x000fe20000010000 */
[----:B------:R-:W-:Y:S01]  /*5c70*/  ISETP.GE.AND P0, PT, R7, R130, PT ;  /* 0x000000820700720c */ /* 0x000fe20003f06270 */
[----:B------:R-:W-:Y:S02]  /*5c80*/  IMAD.IADD R86, R3, 0x1, R86 ;  /* 0x0000000103567824 */ /* 0x000fe400078e0256 */
[----:B------:R-:W-:Y:S01]  /*5c90*/  IMAD R7, R7, UR4, RZ ;  /* 0x0000000407077c24 */ /* 0x000fe2000f8e02ff */
[-C--:B------:R-:W-:Y:S01]  /*5ca0*/  ISETP.LT.AND P5, PT, R0, R131.reuse, !P0 ;  /* 0x000000830000720c */ /* 0x080fe200047a1270 */
[----:B------:R-:W-:Y:S01]  /*5cb0*/  ULDC.64 UR4, c[0x0][0x220] ;  /* 0x0000880000047ab9 */ /* 0x000fe20000000a00 */
[-C--:B------:R-:W-:Y:S02]  /*5cc0*/  ISETP.LT.AND P3, PT, R2, R131.reuse, !P0 ;  /* 0x000000830200720c */ /* 0x080fe40004761270 */
[----:B------:R-:W-:Y:S02]  /*5cd0*/  LEA R15, P6, R7, UR4, 0x2 ;  /* 0x00000004070f7c11 */ /* 0x000fe4000f8c10ff */
[----:B------:R-:W-:-:S02]  /*5ce0*/  ISETP.LT.AND P2, PT, R4, R131, !P0 ;  /* 0x000000830400720c */ /* 0x000fc40004741270 */
[----:B------:R-:W-:Y:S02]  /*5cf0*/  LEA.HI.X.SX32 R21, R7, UR5, 0x2, P6 ;  /* 0x0000000507157c11 */ /* 0x000fe4000b0f16ff */
[-C--:B------:R-:W-:Y:S02]  /*5d00*/  ISETP.LT.AND P4, PT, R6, R131.reuse, !P0 ;  /* 0x000000830600720c */ /* 0x080fe40004781270 */
[----:B------:R-:W-:Y:S01]  /*5d10*/  ISETP.LT.AND P1, PT, R8, R131, !P0 ;  /* 0x000000830800720c */ /* 0x000fe20004721270 */
[----:B-1----:R-:W-:Y:S01]  /*5d20*/  IMAD R0, R0, R23, RZ ;  /* 0x0000001700007224 */ /* 0x002fe200078e02ff */
[----:B------:R-:W-:Y:S01]  /*5d30*/  STSM.16.M88.4 [R86], R24 ;  /* 0x0000001856007844 */ /* 0x000fe20000000200 */
[----:B------:R-:W-:Y:S03]  /*5d40*/  BAR.SYNC.DEFER_BLOCKING 0x0 ;  /* 0x0000000000007b1d */ /* 0x000fe60000010000 */
[----:B------:R-:W-:Y:S01]  /*5d50*/  LEA R2, P6, R0, R15, 0x2 ;  /* 0x0000000f00027211 */ /* 0x000fe200078c10ff */
[----:B------:R-:W-:-:S03]  /*5d60*/  IMAD R5, R23, 0x2, R0 ;  /* 0x0000000217057824 */ /* 0x000fc600078e0200 */
[----:B------:R-:W-:Y:S01]  /*5d70*/  LEA.HI.X.SX32 R3, R0, R21, 0x2, P6 ;  /* 0x0000001500037211 */ /* 0x000fe200030f16ff */
[----:B------:R-:W-:Y:S01]  /*5d80*/  IMAD R0, R23, 0x2, R5 ;  /* 0x0000000217007824 */ /* 0x000fe200078e0205 */
[----:B------:R-:W-:-:S03]  /*5d90*/  LEA R4, P6, R5, R15, 0x2 ;  /* 0x0000000f05047211 */ /* 0x000fc600078c10ff */
[----:B------:R-:W-:Y:S01]  /*5da0*/  IMAD R9, R23, 0x2, R0 ;  /* 0x0000000217097824 */ /* 0x000fe200078e0200 */
[----:B------:R-:W-:-:S04]  /*5db0*/  LEA.HI.X.SX32 R5, R5, R21, 0x2, P6 ;  /* 0x0000001505057211 */ /* 0x000fc800030f16ff */
[-C--:B------:R-:W-:Y:S01]  /*5dc0*/  LEA R8, P6, R9, R15.reuse, 0x2 ;  /* 0x0000000f09087211 */ /* 0x080fe200078c10ff */
[----:B------:R-:W1:Y:S01]  /*5dd0*/  LDS.128 R48, [R13+UR7] ;  /* 0x000000070d307984 */ /* 0x000e620008000c00 */
[----:B------:R-:W-:Y:S06]  /*5de0*/  BAR.SYNC.DEFER_BLOCKING 0x0 ;  /* 0x0000000000007b1d */ /* 0x000fec0000010000 */
[----:B------:R-:W-:Y:S02]  /*5df0*/  STSM.16.M88.4 [R86], R28 ;  /* 0x0000001c56007844 */ /* 0x000fe40000000200 */
[----:B------:R-:W-:Y:S06]  /*5e00*/  BAR.SYNC.DEFER_BLOCKING 0x0 ;  /* 0x0000000000007b1d */ /* 0x000fec0000010000 */
[----:B------:R-:W2:Y:S02]  /*5e10*/  LDS.128 R24, [R13+UR7] ;  /* 0x000000070d187984 */ /* 0x000ea40008000c00 */
[----:B------:R-:W-:Y:S06]  /*5e20*/  BAR.SYNC.DEFER_BLOCKING 0x0 ;  /* 0x0000000000007b1d */ /* 0x000fec0000010000 */
[----:B------:R-:W-:Y:S02]  /*5e30*/  STSM.16.M88.4 [R86], R32 ;  /* 0x0000002056007844 */ /* 0x000fe40000000200 */
[----:B------:R-:W-:Y:S06]  /*5e40*/  BAR.SYNC.DEFER_BLOCKING 0x0 ;  /* 0x0000000000007b1d */ /* 0x000fec0000010000 */
[----:B------:R-:W4:Y:S02]  /*5e50*/  LDS.128 R28, [R13+UR7] ;  /* 0x000000070d1c7984 */ /* 0x000f240008000c00 */
[----:B------:R-:W-:Y:S06]  /*5e60*/  BAR.SYNC.DEFER_BLOCKING 0x0 ;  /* 0x0000000000007b1d */ /* 0x000fec0000010000 */
[----:B------:R-:W-:Y:S02]  /*5e70*/  STSM.16.M88.4 [R86], R36 ;  /* 0x0000002456007844 */ /* 0x000fe40000000200 */
[----:B------:R-:W-:Y:S06]  /*5e80*/  BAR.SYNC.DEFER_BLOCKING 0x0 ;  /* 0x0000000000007b1d */ /* 0x000fec0000010000 */
[----:B-1----:R1:W-:Y:S01]  /*5e90*/  @P5 STG.E desc[UR14][R2.64], R48 ;  /* 0x0000003002005986 */ /* 0x0023e2000c10190e */
[----:B------:R-:W-:-:S03]  /*5ea0*/  LEA R6, P5, R0, R15, 0x2 ;  /* 0x0000000f00067211 */ /* 0x000fc600078a10ff */
[----:B------:R5:W-:Y:S01]  /*5eb0*/  @P3 STG.E desc[UR14][R4.64], R49 ;  /* 0x0000003104003986 */ /* 0x000be2000c10190e */
[----:B------:R-:W-:Y:S01]  /*5ec0*/  LEA.HI.X.SX32 R7, R0, R21, 0x2, P5 ;  /* 0x0000001500077211 */ /* 0x000fe200028f16ff */
[----:B------:R-:W-:Y:S01]  /*5ed0*/  IMAD R0, R23, 0x2, R9 ;  /* 0x0000000217007824 */ /* 0x000fe200078e0209 */
[----:B------:R-:W-:Y:S02]  /*5ee0*/  ISETP.LT.AND P5, PT, R10, R131, !P0 ;  /* 0x000000830a00720c */ /* 0x000fe400047a1270 */
[----:B------:R-:W-:Y:S01]  /*5ef0*/  LEA.HI.X.SX32 R9, R9, R21, 0x2, P6 ;  /* 0x0000001509097211 */ /* 0x000fe200030f16ff */
[----:B------:R3:W-:Y:S01]  /*5f00*/  @P2 STG.E desc[UR14][R6.64], R50 ;  /* 0x0000003206002986 */ /* 0x0007e2000c10190e */
[----:B------:R-:W-:Y:S01]  /*5f10*/  IMAD R10, R23, 0x2, R0 ;  /* 0x00000002170a7824 */ /* 0x000fe200078e0200 */
[----:B-1----:R-:W-:Y:S02]  /*5f20*/  LEA R2, P2, R0, R15, 0x2 ;  /* 0x0000000f00027211 */ /* 0x002fe400078410ff */
[----:B------:R-:W-:Y:S01]  /*5f30*/  ISETP.LT.AND P3, PT, R12, R131, !P0 ;  /* 0x000000830c00720c */ /* 0x000fe20004761270 */
[----:B------:R1:W-:Y:S01]  /*5f40*/  @P4 STG.E desc[UR14][R8.64], R51 ;  /* 0x0000003308004986 */ /* 0x0003e2000c10190e */
[----:B-----5:R-:W-:-:S02]  /*5f50*/  LEA R4, P6, R10, R15, 0x2 ;  /* 0x0000000f0a047211 */ /* 0x020fc400078c10ff */
[-C--:B------:R-:W-:Y:S01]  /*5f60*/  LEA.HI.X.SX32 R3, R0, R21.reuse, 0x2, P2 ;  /* 0x0000001500037211 */ /* 0x080fe200010f16ff */
[C---:B------:R-:W-:Y:S01]  /*5f70*/  IMAD R0, R23.reuse, 0x2, R10 ;  /* 0x0000000217007824 */ /* 0x040fe200078e020a */
[----:B------:R-:W-:Y:S02]  /*5f80*/  LEA.HI.X.SX32 R5, R10, R21, 0x2, P6 ;  /* 0x000000150a057211 */ /* 0x000fe400030f16ff */
[----:B------:R-:W-:Y:S01]  /*5f90*/  ISETP.LT.AND P2, PT, R16, R131, !P0 ;  /* 0x000000831000720c */ /* 0x000fe20004741270 */
[----:B--2---:R2:W-:Y:S01]  /*5fa0*/  @P1 STG.E desc[UR14][R2.64], R24 ;  /* 0x0000001802001986 */ /* 0x0045e2000c10190e */
[----:B------:R-:W-:Y:S01]  /*5fb0*/  IMAD R10, R23, 0x2, R0 ;  /* 0x00000002170a7824 */ /* 0x000fe200078e0200 */
[----:B---3--:R-:W-:Y:S02]  /*5fc0*/  LEA R6, P1, R0, R15, 0x2 ;  /* 0x0000000f00067211 */ /* 0x008fe400078210ff */
[----:B------:R-:W-:Y:S01]  /*5fd0*/  ISETP.LT.AND P4, PT, R14, R131, !P0 ;  /* 0x000000830e00720c */ /* 0x000fe20004781270 */
[----:B------:R3:W-:Y:S01]  /*5fe0*/  @P5 STG.E desc[UR14][R4.64], R25 ;  /* 0x0000001904005986 */ /* 0x0007e2000c10190e */
[----:B-1----:R-:W-:-:S02]  /*5ff0*/  LEA R8, P6, R10, R15, 0x2 ;  /* 0x0000000f0a087211 */ /* 0x002fc400078c10ff */
[----:B------:R-:W-:Y:S01]  /*6000*/  LEA.HI.X.SX32 R7, R0, R21, 0x2, P1 ;  /* 0x0000001500077211 */ /* 0x000fe200008f16ff */
[C---:B------:R-:W-:Y:S01]  /*6010*/  IMAD R0, R23.reuse, 0x2, R10 ;  /* 0x0000000217007824 */ /* 0x040fe200078e020a */
[----:B------:R-:W-:Y:S02]  /*6020*/  ISETP.LT.AND P1, PT, R18, R131, !P0 ;  /* 0x000000831200720c */ /* 0x000fe40004721270 */
[----:B------:R-:W1:Y:S01]  /*6030*/  LDS.128 R16, [R13+UR7] ;  /* 0x000000070d107984 */ /* 0x000e620008000c00 */
[----:B------:R-:W-:Y:S01]  /*6040*/  LEA.HI.X.SX32 R9, R10, R21, 0x2, P6 ;  /* 0x000000150a097211 */ /* 0x000fe200030f16ff */
[C---:B------:R-:W-:Y:S01]  /*6050*/  IMAD R10, R23.reuse, 0x2, R0 ;  /* 0x00000002170a7824 */ /* 0x040fe200078e0200 */
[----:B------:R-:W-:Y:S01]  /*6060*/  ISETP.LT.AND P5, PT, R20, R131, !P0 ;  /* 0x000000831400720c */ /* 0x000fe200047a1270 */
[----:B------:R5:W-:Y:S01]  /*6070*/  @P3 STG.E desc[UR14][R6.64], R26 ;  /* 0x0000001a06003986 */ /* 0x000be2000c10190e */
[-C--:B--2---:R-:W-:Y:S01]  /*6080*/  LEA R2, P3, R0, R15.reuse, 0x2 ;  /* 0x0000000f00027211 */ /* 0x084fe200078610ff */
[C---:B------:R-:W-:Y:S01]  /*6090*/  IMAD R11, R23.reuse, 0x2, R10 ;  /* 0x00000002170b7824 */ /* 0x040fe200078e020a */
[----:B---3--:R-:W-:Y:S01]  /*60a0*/  LEA R4, P6, R10, R15, 0x2 ;  /* 0x0000000f0a047211 */ /* 0x008fe200078c10ff */
[----:B------:R2:W-:Y:S01]  /*60b0*/  @P4 STG.E desc[UR14][R8.64], R27 ;  /* 0x0000001b08004986 */ /* 0x0005e2000c10190e */
[-C--:B------:R-:W-:Y:S01]  /*60c0*/  LEA.HI.X.SX32 R3, R0, R21.reuse, 0x2, P3 ;  /* 0x0000001500037211 */ /* 0x080fe200018f16ff */
[----:B------:R-:W-:Y:S01]  /*60d0*/  IMAD R0, R23, 0x2, R11 ;  /* 0x0000000217007824 */ /* 0x000fe200078e020b */
[----:B------:R-:W-:-:S02]  /*60e0*/  LEA.HI.X.SX32 R5, R10, R21, 0x2, P6 ;  /* 0x000000150a057211 */ /* 0x000fc400030f16ff */
[----:B------:R-:W-:Y:S01]  /*60f0*/  ISETP.LT.AND P4, PT, R40, R131, !P0 ;  /* 0x000000832800720c */ /* 0x000fe20004781270 */
[----:B------:R-:W-:Y:S01]  /*6100*/  IMAD R12, R23, 0x2, R0 ;  /* 0x00000002170c7824 */ /* 0x000fe200078e0200 */
[----:B----4-:R3:W-:Y:S01]  /*6110*/  @P2 STG.E desc[UR14][R2.64], R28 ;  /* 0x0000001c02002986 */ /* 0x0107e2000c10190e */
[-C--:B-----5:R-:W-:Y:S02]  /*6120*/  LEA R6, P6, R11, R15.reuse, 0x2 ;  /* 0x0000000f0b067211 */ /* 0x0a0fe400078c10ff */
[C---:B------:R-:W-:Y:S01]  /*6130*/  IMAD R13, R23.reuse, 0x2, R12 ;  /* 0x00000002170d7824 */ /* 0x040fe200078e020c */
[----:B------:R4:W-:Y:S01]  /*6140*/  @P1 STG.E desc[UR14][R4.64], R29 ;  /* 0x0000001d04001986 */ /* 0x0009e2000c10190e */
[----:B--2---:R-:W-:Y:S02]  /*6150*/  LEA R8, P1, R0, R15, 0x2 ;  /* 0x0000000f00087211 */ /* 0x004fe400078210ff */
[----:B------:R-:W-:Y:S01]  /*6160*/  ISETP.LT.AND P3, PT, R42, R131, !P0 ;  /* 0x000000832a00720c */ /* 0x000fe20004761270 */
[----:B------:R-:W-:Y:S01]  /*6170*/  IMAD R14, R23, 0x2, R13 ;  /* 0x00000002170e7824 */ /* 0x000fe200078e020d */
[----:B------:R-:W-:-:S02]  /*6180*/  LEA.HI.X.SX32 R9, R0, R21, 0x2, P1 ;  /* 0x0000001500097211 */ /* 0x000fc400008f16ff */
[----:B------:R-:W-:Y:S01]  /*6190*/  LEA.HI.X.SX32 R7, R11, R21, 0x2, P6 ;  /* 0x000000150b077211 */ /* 0x000fe200030f16ff */
[----:B------:R-:W-:Y:S01]  /*61a0*/  IMAD R0, R23, 0x2, R14 ;  /* 0x0000000217007824 */ /* 0x000fe200078e020e */
[C---:B---3--:R-:W-:Y:S02]  /*61b0*/  LEA R2, P1, R13.reuse, R15, 0x2 ;  /* 0x0000000f0d027211 */ /* 0x048fe400078210ff */
[----:B------:R-:W-:Y:S01]  /*61c0*/  ISETP.LT.AND P2, PT, R44, R131, !P0 ;  /* 0x000000832c00720c */ /* 0x000fe20004741270 */
[----:B------:R2:W-:Y:S01]  /*61d0*/  @P5 STG.E desc[UR14][R6.64], R30 ;  /* 0x0000001e06005986 */ /* 0x0005e2000c10190e */
[----:B------:R-:W-:Y:S02]  /*61e0*/  LEA R10, P6, R12, R15, 0x2 ;  /* 0x0000000f0c0a7211 */ /* 0x000fe400078c10ff */
[----:B------:R-:W-:Y:S01]  /*61f0*/  LEA.HI.X.SX32 R3, R13, R21, 0x2, P1 ;  /* 0x000000150d037211 */ /* 0x000fe200008f16ff */
[----:B------:R2:W-:Y:S01]  /*6200*/  @P4 STG.E desc[UR14][R8.64], R31 ;  /* 0x0000001f08004986 */ /* 0x0005e2000c10190e */
[----:B------:R-:W-:-:S02]  /*6210*/  ISETP.LT.AND P1, PT, R46, R131, !P0 ;  /* 0x000000832e00720c */ /* 0x000fc40004721270 */
[----:B------:R-:W-:Y:S02]  /*6220*/  ISETP.LT.AND P0, PT, R22, R131, !P0 ;  /* 0x000000831600720c */ /* 0x000fe40004701270 */
[----:B------:R-:W-:Y:S02]  /*6230*/  LEA.HI.X.SX32 R11, R12, R21, 0x2, P6 ;  /* 0x000000150c0b7211 */ /* 0x000fe400030f16ff */
[----:B------:R-:W-:-:S03]  /*6240*/  LEA R12, P6, R14, R15, 0x2 ;  /* 0x0000000f0e0c7211 */ /* 0x000fc600078c10ff */
[----:B-1----:R2:W-:Y:S01]  /*6250*/  @P3 STG.E desc[UR14][R10.64], R16 ;  /* 0x000000100a003986 */ /* 0x0025e2000c10190e */
[----:B------:R-:W-:Y:S02]  /*6260*/  LEA.HI.X.SX32 R13, R14, R21, 0x2, P6 ;  /* 0x000000150e0d7211 */ /* 0x000fe400030f16ff */
[C---:B----4-:R-:W-:Y:S01]  /*6270*/  LEA R4, P6, R0.reuse, R15, 0x2 ;  /* 0x0000000f00047211 */ /* 0x050fe200078c10ff */
[----:B------:R2:W-:Y:S03]  /*6280*/  @P2 STG.E desc[UR14][R2.64], R17 ;  /* 0x0000001102002986 */ /* 0x0005e6000c10190e */
[----:B------:R-:W-:Y:S01]  /*6290*/  LEA.HI.X.SX32 R5, R0, R21, 0x2, P6 ;  /* 0x0000001500057211 */ /* 0x000fe200030f16ff */
[----:B------:R2:W-:Y:S01]  /*62a0*/  @P1 STG.E desc[UR14][R12.64], R18 ;  /* 0x000000120c001986 */ /* 0x0005e2000c10190e */
[----:B------:R-:W-:Y:S07]  /*62b0*/  @!P0 EXIT ;  /* 0x000000000000894d */ /* 0x000fee0003800000 */
[----:B------:R-:W-:Y:S01]  /*62c0*/  STG.E desc[UR14][R4.64], R19 ;  /* 0x0000001304007986 */ /* 0x000fe2000c10190e */
[----:B------:R-:W-:Y:S05]  /*62d0*/  EXIT ;  /* 0x000000000000794d */ /* 0x000fea0003800000 */
.L_x_2:
[----:B------:R-:W-:-:S00]  /*62e0*/  BRA `(.L_x_2) ;  /* 0xfffffffc00fc7947 */ /* 0x000fc0000383ffff */
[----:B------:R-:W-:-:S00]  /*62f0*/  NOP ;  /* 0x0000000000007918 */ /* 0x000fc00000000000 */
        /* <DEDUP_REMOVED lines=8> */
.L_x_3:


//--------------------- .nv.shared.matmul_kernel  --------------------------
	.section	.nv.shared.matmul_kernel,"aw",@nobits
	.sectionflags	@""
	.align	16
	.zero		1024


//--------------------- .nv.shared.reserved.0     --------------------------
	.section	.nv.shared.reserved.0,"aw",@nobits
	.weak		__nv_reservedSMEM_offset_0_alias
	.size		__nv_reservedSMEM_offset_0_alias, 0, 0
	.other		__nv_reservedSMEM_offset_0_alias,@"STO_CUDA_RESERVED_SHARED STV_DEFAULT"
__nv_reservedSMEM_offset_0_alias:
	.zero		0


//--------------------- .nv.constant0.matmul_kernel --------------------------
	.section	.nv.constant0.matmul_kernel,"a",@progbits
	.sectionflags	@""
	.align	4
.nv.constant0.matmul_kernel:
	.zero		608


//--------------------- SYMBOLS --------------------------

	.type		.nv.reservedSmem.offset0,@object
	.size		.nv.reservedSmem.offset0,0x4
